//
// Generated by NVIDIA NVVM Compiler
//
// Compiler Build ID: CL-36424714
// Cuda compilation tools, release 13.0, V13.0.88
// Based on NVVM 20.0.0
//

.version 9.0
.target sm_100
.address_size 64

	// .globl	_Z24cudaMultiplyArraysGlobalPiS_S_iiiiii
// _ZZ24cudaMultiplyArraysSharedPiS_S_iiiiiiE3sdA has been demoted
// _ZZ24cudaMultiplyArraysSharedPiS_S_iiiiiiE3sdB has been demoted

.visible .entry _Z24cudaMultiplyArraysGlobalPiS_S_iiiiii(
	.param .u64 .ptr .align 1 _Z24cudaMultiplyArraysGlobalPiS_S_iiiiii_param_0,
	.param .u64 .ptr .align 1 _Z24cudaMultiplyArraysGlobalPiS_S_iiiiii_param_1,
	.param .u64 .ptr .align 1 _Z24cudaMultiplyArraysGlobalPiS_S_iiiiii_param_2,
	.param .u32 _Z24cudaMultiplyArraysGlobalPiS_S_iiiiii_param_3,
	.param .u32 _Z24cudaMultiplyArraysGlobalPiS_S_iiiiii_param_4,
	.param .u32 _Z24cudaMultiplyArraysGlobalPiS_S_iiiiii_param_5,
	.param .u32 _Z24cudaMultiplyArraysGlobalPiS_S_iiiiii_param_6,
	.param .u32 _Z24cudaMultiplyArraysGlobalPiS_S_iiiiii_param_7,
	.param .u32 _Z24cudaMultiplyArraysGlobalPiS_S_iiiiii_param_8
)
{
	.reg .pred 	%p<13>;
	.reg .b32 	%r<158>;
	.reg .b64 	%rd<69>;

	ld.param.u64 	%rd4, [_Z24cudaMultiplyArraysGlobalPiS_S_iiiiii_param_0];
	ld.param.u64 	%rd5, [_Z24cudaMultiplyArraysGlobalPiS_S_iiiiii_param_1];
	ld.param.u64 	%rd3, [_Z24cudaMultiplyArraysGlobalPiS_S_iiiiii_param_2];
	ld.param.u32 	%r59, [_Z24cudaMultiplyArraysGlobalPiS_S_iiiiii_param_3];
	ld.param.u32 	%r56, [_Z24cudaMultiplyArraysGlobalPiS_S_iiiiii_param_4];
	ld.param.u32 	%r57, [_Z24cudaMultiplyArraysGlobalPiS_S_iiiiii_param_6];
	ld.param.u32 	%r58, [_Z24cudaMultiplyArraysGlobalPiS_S_iiiiii_param_8];
	cvta.to.global.u64 	%rd1, %rd5;
	cvta.to.global.u64 	%rd2, %rd4;
	mov.u32 	%r60, %ctaid.y;
	shl.b32 	%r61, %r60, 4;
	mov.u32 	%r62, %tid.y;
	add.s32 	%r1, %r61, %r62;
	mov.u32 	%r63, %ctaid.x;
	shl.b32 	%r2, %r63, 4;
	mov.u32 	%r3, %tid.x;
	add.s32 	%r4, %r2, %r3;
	setp.ge.s32 	%p1, %r1, %r59;
	setp.ge.s32 	%p2, %r4, %r57;
	or.pred  	%p3, %p1, %p2;
	@%p3 bra 	$L__BB0_14;
	setp.eq.s32 	%p4, %r56, 0;
	mov.b32 	%r157, 0;
	@%p4 bra 	$L__BB0_13;
	mul.lo.s32 	%r5, %r56, %r1;
	and.b32  	%r6, %r56, 7;
	setp.lt.u32 	%p5, %r56, 8;
	mov.b32 	%r152, 0;
	mov.u32 	%r157, %r152;
	@%p5 bra 	$L__BB0_5;
	and.b32  	%r152, %r56, -8;
	neg.s32 	%r146, %r152;
	add.s32 	%r68, %r3, %r57;
	add.s32 	%r145, %r68, %r2;
	shl.b32 	%r10, %r57, 3;
	shl.b32 	%r69, %r57, 1;
	add.s32 	%r144, %r4, %r69;
	mad.lo.s32 	%r143, %r57, 3, %r4;
	shl.b32 	%r70, %r57, 2;
	add.s32 	%r142, %r4, %r70;
	mad.lo.s32 	%r141, %r57, 5, %r4;
	mad.lo.s32 	%r140, %r57, 6, %r4;
	mad.lo.s32 	%r139, %r57, 7, %r4;
	add.s32 	%r137, %r5, 3;
	mov.b32 	%r157, 0;
	mov.u32 	%r138, %r4;
$L__BB0_4:
	.pragma "nounroll";
	add.s32 	%r71, %r137, -3;
	mul.wide.u32 	%rd6, %r71, 4;
	add.s64 	%rd7, %rd2, %rd6;
	ld.global.u32 	%r72, [%rd7];
	mul.wide.u32 	%rd8, %r138, 4;
	add.s64 	%rd9, %rd1, %rd8;
	ld.global.u32 	%r73, [%rd9];
	mad.lo.s32 	%r74, %r73, %r72, %r157;
	add.s32 	%r75, %r137, -2;
	mul.wide.u32 	%rd10, %r75, 4;
	add.s64 	%rd11, %rd2, %rd10;
	ld.global.u32 	%r76, [%rd11];
	mul.wide.u32 	%rd12, %r145, 4;
	add.s64 	%rd13, %rd1, %rd12;
	ld.global.u32 	%r77, [%rd13];
	mad.lo.s32 	%r78, %r77, %r76, %r74;
	add.s32 	%r79, %r137, -1;
	mul.wide.u32 	%rd14, %r79, 4;
	add.s64 	%rd15, %rd2, %rd14;
	ld.global.u32 	%r80, [%rd15];
	mul.wide.u32 	%rd16, %r144, 4;
	add.s64 	%rd17, %rd1, %rd16;
	ld.global.u32 	%r81, [%rd17];
	mad.lo.s32 	%r82, %r81, %r80, %r78;
	add.s32 	%r83, %r137, 4;
	mul.wide.u32 	%rd18, %r137, 4;
	add.s64 	%rd19, %rd2, %rd18;
	ld.global.u32 	%r84, [%rd19];
	mul.wide.u32 	%rd20, %r143, 4;
	add.s64 	%rd21, %rd1, %rd20;
	ld.global.u32 	%r85, [%rd21];
	mad.lo.s32 	%r86, %r85, %r84, %r82;
	add.s32 	%r87, %r137, 1;
	mul.wide.u32 	%rd22, %r87, 4;
	add.s64 	%rd23, %rd2, %rd22;
	ld.global.u32 	%r88, [%rd23];
	mul.wide.u32 	%rd24, %r142, 4;
	add.s64 	%rd25, %rd1, %rd24;
	ld.global.u32 	%r89, [%rd25];
	mad.lo.s32 	%r90, %r89, %r88, %r86;
	add.s32 	%r91, %r137, 2;
	mul.wide.u32 	%rd26, %r91, 4;
	add.s64 	%rd27, %rd2, %rd26;
	ld.global.u32 	%r92, [%rd27];
	mul.wide.u32 	%rd28, %r141, 4;
	add.s64 	%rd29, %rd1, %rd28;
	ld.global.u32 	%r93, [%rd29];
	mad.lo.s32 	%r94, %r93, %r92, %r90;
	add.s32 	%r95, %r137, 3;
	mul.wide.u32 	%rd30, %r95, 4;
	add.s64 	%rd31, %rd2, %rd30;
	ld.global.u32 	%r96, [%rd31];
	mul.wide.u32 	%rd32, %r140, 4;
	add.s64 	%rd33, %rd1, %rd32;
	ld.global.u32 	%r97, [%rd33];
	mad.lo.s32 	%r98, %r97, %r96, %r94;
	mul.wide.u32 	%rd34, %r83, 4;
	add.s64 	%rd35, %rd2, %rd34;
	ld.global.u32 	%r99, [%rd35];
	mul.wide.u32 	%rd36, %r139, 4;
	add.s64 	%rd37, %rd1, %rd36;
	ld.global.u32 	%r100, [%rd37];
	mad.lo.s32 	%r157, %r100, %r99, %r98;
	add.s32 	%r146, %r146, 8;
	add.s32 	%r145, %r145, %r10;
	add.s32 	%r144, %r144, %r10;
	add.s32 	%r143, %r143, %r10;
	add.s32 	%r142, %r142, %r10;
	add.s32 	%r141, %r141, %r10;
	add.s32 	%r140, %r140, %r10;
	add.s32 	%r139, %r139, %r10;
	add.s32 	%r138, %r138, %r10;
	add.s32 	%r137, %r137, 8;
	setp.ne.s32 	%p6, %r146, 0;
	@%p6 bra 	$L__BB0_4;
$L__BB0_5:
	setp.eq.s32 	%p7, %r6, 0;
	@%p7 bra 	$L__BB0_13;
	and.b32  	%r43, %r56, 3;
	setp.lt.u32 	%p8, %r6, 4;
	@%p8 bra 	$L__BB0_8;
	add.s32 	%r102, %r152, %r5;
	mul.wide.u32 	%rd38, %r102, 4;
	add.s64 	%rd39, %rd2, %rd38;
	ld.global.u32 	%r103, [%rd39];
	mad.lo.s32 	%r104, %r152, %r57, %r4;
	mul.wide.u32 	%rd40, %r104, 4;
	add.s64 	%rd41, %rd1, %rd40;
	ld.global.u32 	%r105, [%rd41];
	mad.lo.s32 	%r106, %r105, %r103, %r157;
	add.s32 	%r107, %r102, 1;
	mul.wide.u32 	%rd42, %r107, 4;
	add.s64 	%rd43, %rd2, %rd42;
	ld.global.u32 	%r108, [%rd43];
	add.s32 	%r109, %r104, %r57;
	mul.wide.u32 	%rd44, %r109, 4;
	add.s64 	%rd45, %rd1, %rd44;
	ld.global.u32 	%r110, [%rd45];
	mad.lo.s32 	%r111, %r110, %r108, %r106;
	add.s32 	%r112, %r102, 2;
	mul.wide.u32 	%rd46, %r112, 4;
	add.s64 	%rd47, %rd2, %rd46;
	ld.global.u32 	%r113, [%rd47];
	add.s32 	%r114, %r109, %r57;
	mul.wide.u32 	%rd48, %r114, 4;
	add.s64 	%rd49, %rd1, %rd48;
	ld.global.u32 	%r115, [%rd49];
	mad.lo.s32 	%r116, %r115, %r113, %r111;
	add.s32 	%r117, %r102, 3;
	mul.wide.u32 	%rd50, %r117, 4;
	add.s64 	%rd51, %rd2, %rd50;
	ld.global.u32 	%r118, [%rd51];
	add.s32 	%r119, %r114, %r57;
	mul.wide.u32 	%rd52, %r119, 4;
	add.s64 	%rd53, %rd1, %rd52;
	ld.global.u32 	%r120, [%rd53];
	mad.lo.s32 	%r157, %r120, %r118, %r116;
	add.s32 	%r152, %r152, 4;
$L__BB0_8:
	setp.eq.s32 	%p9, %r43, 0;
	@%p9 bra 	$L__BB0_13;
	setp.eq.s32 	%p10, %r43, 1;
	@%p10 bra 	$L__BB0_11;
	add.s32 	%r122, %r152, %r5;
	mul.wide.u32 	%rd54, %r122, 4;
	add.s64 	%rd55, %rd2, %rd54;
	ld.global.u32 	%r123, [%rd55];
	mad.lo.s32 	%r124, %r152, %r57, %r4;
	mul.wide.u32 	%rd56, %r124, 4;
	add.s64 	%rd57, %rd1, %rd56;
	ld.global.u32 	%r125, [%rd57];
	mad.lo.s32 	%r126, %r125, %r123, %r157;
	add.s32 	%r127, %r122, 1;
	mul.wide.u32 	%rd58, %r127, 4;
	add.s64 	%rd59, %rd2, %rd58;
	ld.global.u32 	%r128, [%rd59];
	add.s32 	%r129, %r124, %r57;
	mul.wide.u32 	%rd60, %r129, 4;
	add.s64 	%rd61, %rd1, %rd60;
	ld.global.u32 	%r130, [%rd61];
	mad.lo.s32 	%r157, %r130, %r128, %r126;
	add.s32 	%r152, %r152, 2;
$L__BB0_11:
	and.b32  	%r131, %r56, 1;
	setp.eq.b32 	%p11, %r131, 1;
	not.pred 	%p12, %p11;
	@%p12 bra 	$L__BB0_13;
	add.s32 	%r132, %r152, %r5;
	mul.wide.u32 	%rd62, %r132, 4;
	add.s64 	%rd63, %rd2, %rd62;
	ld.global.u32 	%r133, [%rd63];
	mad.lo.s32 	%r134, %r152, %r57, %r4;
	mul.wide.u32 	%rd64, %r134, 4;
	add.s64 	%rd65, %rd1, %rd64;
	ld.global.u32 	%r135, [%rd65];
	mad.lo.s32 	%r157, %r135, %r133, %r157;
$L__BB0_13:
	mad.lo.s32 	%r136, %r58, %r1, %r4;
	cvta.to.global.u64 	%rd66, %rd3;
	mul.wide.s32 	%rd67, %r136, 4;
	add.s64 	%rd68, %rd66, %rd67;
	st.global.u32 	[%rd68], %r157;
$L__BB0_14:
	ret;

}
	// .globl	_Z24cudaMultiplyArraysSharedPiS_S_iiiiii
.visible .entry _Z24cudaMultiplyArraysSharedPiS_S_iiiiii(
	.param .u64 .ptr .align 1 _Z24cudaMultiplyArraysSharedPiS_S_iiiiii_param_0,
	.param .u64 .ptr .align 1 _Z24cudaMultiplyArraysSharedPiS_S_iiiiii_param_1,
	.param .u64 .ptr .align 1 _Z24cudaMultiplyArraysSharedPiS_S_iiiiii_param_2,
	.param .u32 _Z24cudaMultiplyArraysSharedPiS_S_iiiiii_param_3,
	.param .u32 _Z24cudaMultiplyArraysSharedPiS_S_iiiiii_param_4,
	.param .u32 _Z24cudaMultiplyArraysSharedPiS_S_iiiiii_param_5,
	.param .u32 _Z24cudaMultiplyArraysSharedPiS_S_iiiiii_param_6,
	.param .u32 _Z24cudaMultiplyArraysSharedPiS_S_iiiiii_param_7,
	.param .u32 _Z24cudaMultiplyArraysSharedPiS_S_iiiiii_param_8
)
{
	.reg .pred 	%p<17>;
	.reg .b32 	%r<207>;
	.reg .b64 	%rd<13>;
	// demoted variable
	.shared .align 4 .b8 _ZZ24cudaMultiplyArraysSharedPiS_S_iiiiiiE3sdA[1024];
	// demoted variable
	.shared .align 4 .b8 _ZZ24cudaMultiplyArraysSharedPiS_S_iiiiiiE3sdB[1024];
	ld.param.u64 	%rd3, [_Z24cudaMultiplyArraysSharedPiS_S_iiiiii_param_0];
	ld.param.u64 	%rd4, [_Z24cudaMultiplyArraysSharedPiS_S_iiiiii_param_1];
	ld.param.u64 	%rd5, [_Z24cudaMultiplyArraysSharedPiS_S_iiiiii_param_2];
	ld.param.u32 	%r52, [_Z24cudaMultiplyArraysSharedPiS_S_iiiiii_param_4];
	ld.param.u32 	%r53, [_Z24cudaMultiplyArraysSharedPiS_S_iiiiii_param_6];
	ld.param.u32 	%r54, [_Z24cudaMultiplyArraysSharedPiS_S_iiiiii_param_7];
	ld.param.u32 	%r55, [_Z24cudaMultiplyArraysSharedPiS_S_iiiiii_param_8];
	mov.u32 	%r1, %tid.x;
	mov.u32 	%r2, %tid.y;
	mov.u32 	%r3, %ctaid.x;
	mov.u32 	%r4, %ctaid.y;
	add.s32 	%r57, %r52, 30;
	setp.lt.u32 	%p1, %r57, 31;
	mov.b32 	%r205, 0;
	@%p1 bra 	$L__BB1_17;
	add.s32 	%r59, %r52, 15;
	shr.s32 	%r60, %r59, 31;
	shr.u32 	%r61, %r60, 28;
	add.s32 	%r62, %r59, %r61;
	shr.s32 	%r63, %r62, 4;
	shl.b32 	%r64, %r4, 4;
	add.s32 	%r65, %r64, %r2;
	mad.lo.s32 	%r5, %r52, %r65, %r1;
	shl.b32 	%r66, %r2, 6;
	mov.u32 	%r67, _ZZ24cudaMultiplyArraysSharedPiS_S_iiiiiiE3sdA;
	add.s32 	%r6, %r67, %r66;
	shl.b32 	%r68, %r1, 2;
	mov.u32 	%r69, _ZZ24cudaMultiplyArraysSharedPiS_S_iiiiiiE3sdB;
	add.s32 	%r7, %r69, %r68;
	max.u32 	%r8, %r63, 1;
	add.s32 	%r9, %r6, 32;
	add.s32 	%r10, %r7, 512;
	cvta.to.global.u64 	%rd1, %rd3;
	cvta.to.global.u64 	%rd2, %rd4;
	mov.b32 	%r190, 0;
	mov.u32 	%r205, %r190;
$L__BB1_2:
	shl.b32 	%r13, %r190, 4;
	add.s32 	%r70, %r13, 16;
	min.u32 	%r14, %r52, %r70;
	and.b32  	%r15, %r14, 7;
	and.b32  	%r16, %r14, 15;
	sub.s32 	%r17, %r14, %r13;
	add.s32 	%r71, %r5, %r13;
	mul.wide.u32 	%rd6, %r71, 4;
	add.s64 	%rd7, %rd1, %rd6;
	ld.global.u32 	%r72, [%rd7];
	shl.b32 	%r73, %r1, 2;
	add.s32 	%r74, %r6, %r73;
	st.shared.u32 	[%r74], %r72;
	add.s32 	%r75, %r13, %r2;
	shl.b32 	%r76, %r3, 4;
	add.s32 	%r77, %r76, %r1;
	mad.lo.s32 	%r78, %r75, %r53, %r77;
	mul.wide.u32 	%rd8, %r78, 4;
	add.s64 	%rd9, %rd2, %rd8;
	ld.global.u32 	%r79, [%rd9];
	shl.b32 	%r80, %r2, 6;
	mov.u32 	%r81, _ZZ24cudaMultiplyArraysSharedPiS_S_iiiiiiE3sdB;
	add.s32 	%r82, %r81, %r80;
	add.s32 	%r83, %r82, %r73;
	st.shared.u32 	[%r83], %r79;
	bar.sync 	0;
	setp.gt.u32 	%p2, %r70, %r52;
	setp.eq.s32 	%p3, %r52, %r13;
	and.pred  	%p4, %p2, %p3;
	@%p4 bra 	$L__BB1_16;
	add.s32 	%r86, %r17, -1;
	setp.lt.u32 	%p5, %r86, 15;
	mov.b32 	%r200, 0;
	@%p5 bra 	$L__BB1_6;
	sub.s32 	%r200, %r17, %r16;
	add.s32 	%r87, %r13, %r16;
	sub.s32 	%r194, %r87, %r14;
	mov.u32 	%r192, %r10;
	mov.u32 	%r193, %r9;
$L__BB1_5:
	.pragma "nounroll";
	ld.shared.u32 	%r88, [%r193+-32];
	ld.shared.u32 	%r89, [%r192+-512];
	mad.lo.s32 	%r90, %r89, %r88, %r205;
	ld.shared.u32 	%r91, [%r193+-28];
	ld.shared.u32 	%r92, [%r192+-448];
	mad.lo.s32 	%r93, %r92, %r91, %r90;
	ld.shared.u32 	%r94, [%r193+-24];
	ld.shared.u32 	%r95, [%r192+-384];
	mad.lo.s32 	%r96, %r95, %r94, %r93;
	ld.shared.u32 	%r97, [%r193+-20];
	ld.shared.u32 	%r98, [%r192+-320];
	mad.lo.s32 	%r99, %r98, %r97, %r96;
	ld.shared.u32 	%r100, [%r193+-16];
	ld.shared.u32 	%r101, [%r192+-256];
	mad.lo.s32 	%r102, %r101, %r100, %r99;
	ld.shared.u32 	%r103, [%r193+-12];
	ld.shared.u32 	%r104, [%r192+-192];
	mad.lo.s32 	%r105, %r104, %r103, %r102;
	ld.shared.u32 	%r106, [%r193+-8];
	ld.shared.u32 	%r107, [%r192+-128];
	mad.lo.s32 	%r108, %r107, %r106, %r105;
	ld.shared.u32 	%r109, [%r193+-4];
	ld.shared.u32 	%r110, [%r192+-64];
	mad.lo.s32 	%r111, %r110, %r109, %r108;
	ld.shared.u32 	%r112, [%r193];
	ld.shared.u32 	%r113, [%r192];
	mad.lo.s32 	%r114, %r113, %r112, %r111;
	ld.shared.u32 	%r115, [%r193+4];
	ld.shared.u32 	%r116, [%r192+64];
	mad.lo.s32 	%r117, %r116, %r115, %r114;
	ld.shared.u32 	%r118, [%r193+8];
	ld.shared.u32 	%r119, [%r192+128];
	mad.lo.s32 	%r120, %r119, %r118, %r117;
	ld.shared.u32 	%r121, [%r193+12];
	ld.shared.u32 	%r122, [%r192+192];
	mad.lo.s32 	%r123, %r122, %r121, %r120;
	ld.shared.u32 	%r124, [%r193+16];
	ld.shared.u32 	%r125, [%r192+256];
	mad.lo.s32 	%r126, %r125, %r124, %r123;
	ld.shared.u32 	%r127, [%r193+20];
	ld.shared.u32 	%r128, [%r192+320];
	mad.lo.s32 	%r129, %r128, %r127, %r126;
	ld.shared.u32 	%r130, [%r193+24];
	ld.shared.u32 	%r131, [%r192+384];
	mad.lo.s32 	%r132, %r131, %r130, %r129;
	ld.shared.u32 	%r133, [%r193+28];
	ld.shared.u32 	%r134, [%r192+448];
	mad.lo.s32 	%r205, %r134, %r133, %r132;
	add.s32 	%r194, %r194, 16;
	add.s32 	%r193, %r193, 64;
	add.s32 	%r192, %r192, 1024;
	setp.ne.s32 	%p6, %r194, 0;
	@%p6 bra 	$L__BB1_5;
$L__BB1_6:
	setp.eq.s32 	%p7, %r16, 0;
	@%p7 bra 	$L__BB1_16;
	setp.lt.u32 	%p8, %r16, 8;
	@%p8 bra 	$L__BB1_9;
	shl.b32 	%r136, %r200, 2;
	add.s32 	%r137, %r6, %r136;
	ld.shared.u32 	%r138, [%r137];
	shl.b32 	%r139, %r200, 6;
	add.s32 	%r140, %r7, %r139;
	ld.shared.u32 	%r141, [%r140];
	mad.lo.s32 	%r142, %r141, %r138, %r205;
	ld.shared.u32 	%r143, [%r137+4];
	ld.shared.u32 	%r144, [%r140+64];
	mad.lo.s32 	%r145, %r144, %r143, %r142;
	ld.shared.u32 	%r146, [%r137+8];
	ld.shared.u32 	%r147, [%r140+128];
	mad.lo.s32 	%r148, %r147, %r146, %r145;
	ld.shared.u32 	%r149, [%r137+12];
	ld.shared.u32 	%r150, [%r140+192];
	mad.lo.s32 	%r151, %r150, %r149, %r148;
	ld.shared.u32 	%r152, [%r137+16];
	ld.shared.u32 	%r153, [%r140+256];
	mad.lo.s32 	%r154, %r153, %r152, %r151;
	ld.shared.u32 	%r155, [%r137+20];
	ld.shared.u32 	%r156, [%r140+320];
	mad.lo.s32 	%r157, %r156, %r155, %r154;
	ld.shared.u32 	%r158, [%r137+24];
	ld.shared.u32 	%r159, [%r140+384];
	mad.lo.s32 	%r160, %r159, %r158, %r157;
	ld.shared.u32 	%r161, [%r137+28];
	ld.shared.u32 	%r162, [%r140+448];
	mad.lo.s32 	%r205, %r162, %r161, %r160;
	add.s32 	%r200, %r200, 8;
$L__BB1_9:
	setp.eq.s32 	%p9, %r15, 0;
	@%p9 bra 	$L__BB1_16;
	and.b32  	%r36, %r14, 3;
	setp.lt.u32 	%p10, %r15, 4;
	@%p10 bra 	$L__BB1_12;
	shl.b32 	%r164, %r200, 2;
	add.s32 	%r165, %r6, %r164;
	ld.shared.u32 	%r166, [%r165];
	shl.b32 	%r167, %r200, 6;
	add.s32 	%r168, %r7, %r167;
	ld.shared.u32 	%r169, [%r168];
	mad.lo.s32 	%r170, %r169, %r166, %r205;
	ld.shared.u32 	%r171, [%r165+4];
	ld.shared.u32 	%r172, [%r168+64];
	mad.lo.s32 	%r173, %r172, %r171, %r170;
	ld.shared.u32 	%r174, [%r165+8];
	ld.shared.u32 	%r175, [%r168+128];
	mad.lo.s32 	%r176, %r175, %r174, %r173;
	ld.shared.u32 	%r177, [%r165+12];
	ld.shared.u32 	%r178, [%r168+192];
	mad.lo.s32 	%r205, %r178, %r177, %r176;
	add.s32 	%r200, %r200, 4;
$L__BB1_12:
	setp.eq.s32 	%p11, %r36, 0;
	@%p11 bra 	$L__BB1_16;
	shl.b32 	%r179, %r200, 2;
	add.s32 	%r42, %r6, %r179;
	ld.shared.u32 	%r180, [%r42];
	shl.b32 	%r181, %r200, 6;
	add.s32 	%r43, %r7, %r181;
	ld.shared.u32 	%r182, [%r43];
	mad.lo.s32 	%r205, %r182, %r180, %r205;
	setp.eq.s32 	%p12, %r36, 1;
	@%p12 bra 	$L__BB1_16;
	ld.shared.u32 	%r183, [%r42+4];
	ld.shared.u32 	%r184, [%r43+64];
	mad.lo.s32 	%r205, %r184, %r183, %r205;
	setp.eq.s32 	%p13, %r36, 2;
	@%p13 bra 	$L__BB1_16;
	ld.shared.u32 	%r185, [%r42+8];
	ld.shared.u32 	%r186, [%r43+128];
	mad.lo.s32 	%r205, %r186, %r185, %r205;
$L__BB1_16:
	bar.sync 	0;
	add.s32 	%r190, %r190, 1;
	setp.ne.s32 	%p14, %r190, %r8;
	@%p14 bra 	$L__BB1_2;
$L__BB1_17:
	shl.b32 	%r187, %r3, 4;
	add.s32 	%r50, %r187, %r1;
	setp.ge.s32 	%p15, %r50, %r55;
	@%p15 bra 	$L__BB1_20;
	shl.b32 	%r188, %r4, 4;
	add.s32 	%r51, %r188, %r2;
	setp.ge.s32 	%p16, %r51, %r54;
	@%p16 bra 	$L__BB1_20;
	mad.lo.s32 	%r189, %r53, %r51, %r50;
	cvta.to.global.u64 	%rd10, %rd5;
	mul.wide.s32 	%rd11, %r189, 4;
	add.s64 	%rd12, %rd10, %rd11;
	st.global.u32 	[%rd12], %r205;
$L__BB1_20:
	ret;

}


// ===== COMPILED SASS (sm_100) =====

	.target	sm_100

	.elftype	@"ET_EXEC"


//--------------------- .note.nv.tkinfo           --------------------------
	.section	.note.nv.tkinfo,"",@"SHT_NOTE"
	.sectionflags	@"SHF_NOTE_NV_TKINFO"
	.tkinfo
        /*0018*/ 	.word	0x00000002
        /*0030*/ 	.string	""
        /*0030*/ 	.string	"ptxas"
        /*0030*/ 	.string	"Cuda compilation tools, release 13.0, V13.0.88"
        /*0030*/ 	.string	"Build cuda_13.0.r13.0/compiler.36424714_0"
        /*0030*/ 	.string	"-arch sm_100 -m 64 "



//--------------------- .note.nv.cuinfo           --------------------------
	.section	.note.nv.cuinfo,"",@"SHT_NOTE"
	.sectionflags	@"SHF_NOTE_NV_CUINFO"
        /*0018*/ 	.short	0x0002
        /*001a*/ 	.short	0x0064
        /*001c*/ 	.short	0x0082
	.zero		2


//--------------------- .nv.info                  --------------------------
	.section	.nv.info,"",@"SHT_CUDA_INFO"
	.align	4


	//----- nvinfo : EIATTR_REGCOUNT
	.align		4
        /*0000*/ 	.byte	0x04, 0x2f
        /*0002*/ 	.short	(.L_1 - .L_0)
	.align		4
.L_0:
        /*0004*/ 	.word	index@(_Z24cudaMultiplyArraysGlobalPiS_S_iiiiii)
        /*0008*/ 	.word	0x00000020


	//----- nvinfo : EIATTR_FRAME_SIZE
	.align		4
.L_1:
        /*000c*/ 	.byte	0x04, 0x11
        /*000e*/ 	.short	(.L_3 - .L_2)
	.align		4
.L_2:
        /*0010*/ 	.word	index@(_Z24cudaMultiplyArraysGlobalPiS_S_iiiiii)
        /*0014*/ 	.word	0x00000000


	//----- nvinfo : EIATTR_REGCOUNT
	.align		4
.L_3:
        /*0018*/ 	.byte	0x04, 0x2f
        /*001a*/ 	.short	(.L_5 - .L_4)
	.align		4
.L_4:
        /*001c*/ 	.word	index@(_Z24cudaMultiplyArraysSharedPiS_S_iiiiii)
        /*0020*/ 	.word	0x0000001f


	//----- nvinfo : EIATTR_FRAME_SIZE
	.align		4
.L_5:
        /*0024*/ 	.byte	0x04, 0x11
        /*0026*/ 	.short	(.L_7 - .L_6)
	.align		4
.L_6:
        /*0028*/ 	.word	index@(_Z24cudaMultiplyArraysSharedPiS_S_iiiiii)
        /*002c*/ 	.word	0x00000000


	//----- nvinfo : EIATTR_MIN_STACK_SIZE
	.align		4
.L_7:
        /*0030*/ 	.byte	0x04, 0x12
        /*0032*/ 	.short	(.L_9 - .L_8)
	.align		4
.L_8:
        /*0034*/ 	.word	index@(_Z24cudaMultiplyArraysSharedPiS_S_iiiiii)
        /*0038*/ 	.word	0x00000000


	//----- nvinfo : EIATTR_MIN_STACK_SIZE
	.align		4
.L_9:
        /*003c*/ 	.byte	0x04, 0x12
        /*003e*/ 	.short	(.L_11 - .L_10)
	.align		4
.L_10:
        /*0040*/ 	.word	index@(_Z24cudaMultiplyArraysGlobalPiS_S_iiiiii)
        /*0044*/ 	.word	0x00000000
.L_11:


//--------------------- .nv.compat                --------------------------
	.section	.nv.compat,"",@"SHT_CUDA_COMPAT_INFO"
	.align	4
        /*0000*/ 	.byte	0x02, 0x09, 0x00, 0x00, 0x02, 0x02, 0x01, 0x00, 0x02, 0x05, 0x05, 0x00, 0x03, 0x07, 0x01, 0x01
        /*0010*/ 	.byte	0x02, 0x03, 0x00, 0x00, 0x02, 0x06, 0x01, 0x00, 0x04, 0x0b, 0x08, 0x00, 0x09, 0x00, 0x00, 0x00
        /*0020*/ 	.byte	0x00, 0x00, 0x00, 0x00


//--------------------- .nv.info._Z24cudaMultiplyArraysSharedPiS_S_iiiiii --------------------------
	.section	.nv.info._Z24cudaMultiplyArraysSharedPiS_S_iiiiii,"",@"SHT_CUDA_INFO"
	.sectionflags	@""
	.align	4


	//----- nvinfo : EIATTR_CUDA_API_VERSION
	.align		4
        /*0000*/ 	.byte	0x04, 0x37
        /*0002*/ 	.short	(.L_13 - .L_12)
.L_12:
        /*0004*/ 	.word	0x00000082


	//----- nvinfo : EIATTR_KPARAM_INFO
	.align		4
.L_13:
        /*0008*/ 	.byte	0x04, 0x17
        /*000a*/ 	.short	(.L_15 - .L_14)
.L_14:
        /*000c*/ 	.word	0x00000000
        /*0010*/ 	.short	0x0008
        /*0012*/ 	.short	0x002c
        /*0014*/ 	.byte	0x00, 0xf0, 0x11, 0x00


	//----- nvinfo : EIATTR_KPARAM_INFO
	.align		4
.L_15:
        /*0018*/ 	.byte	0x04, 0x17
        /*001a*/ 	.short	(.L_17 - .L_16)
.L_16:
        /*001c*/ 	.word	0x00000000
        /*0020*/ 	.short	0x0007
        /*0022*/ 	.short	0x0028
        /*0024*/ 	.byte	0x00, 0xf0, 0x11, 0x00


	//----- nvinfo : EIATTR_KPARAM_INFO
	.align		4
.L_17:
        /*0028*/ 	.byte	0x04, 0x17
        /*002a*/ 	.short	(.L_19 - .L_18)
.L_18:
        /*002c*/ 	.word	0x00000000
        /*0030*/ 	.short	0x0006
        /*0032*/ 	.short	0x0024
        /*0034*/ 	.byte	0x00, 0xf0, 0x11, 0x00


	//----- nvinfo : EIATTR_KPARAM_INFO
	.align		4
.L_19:
        /*0038*/ 	.byte	0x04, 0x17
        /*003a*/ 	.short	(.L_21 - .L_20)
.L_20:
        /*003c*/ 	.word	0x00000000
        /*0040*/ 	.short	0x0005
        /*0042*/ 	.short	0x0020
        /*0044*/ 	.byte	0x00, 0xf0, 0x11, 0x00


	//----- nvinfo : EIATTR_KPARAM_INFO
	.align		4
.L_21:
        /*0048*/ 	.byte	0x04, 0x17
        /*004a*/ 	.short	(.L_23 - .L_22)
.L_22:
        /*004c*/ 	.word	0x00000000
        /*0050*/ 	.short	0x0004
        /*0052*/ 	.short	0x001c
        /*0054*/ 	.byte	0x00, 0xf0, 0x11, 0x00


	//----- nvinfo : EIATTR_KPARAM_INFO
	.align		4
.L_23:
        /*0058*/ 	.byte	0x04, 0x17
        /*005a*/ 	.short	(.L_25 - .L_24)
.L_24:
        /*005c*/ 	.word	0x00000000
        /*0060*/ 	.short	0x0003
        /*0062*/ 	.short	0x0018
        /*0064*/ 	.byte	0x00, 0xf0, 0x11, 0x00


	//----- nvinfo : EIATTR_KPARAM_INFO
	.align		4
.L_25:
        /*0068*/ 	.byte	0x04, 0x17
        /*006a*/ 	.short	(.L_27 - .L_26)
.L_26:
        /*006c*/ 	.word	0x00000000
        /*0070*/ 	.short	0x0002
        /*0072*/ 	.short	0x0010
        /*0074*/ 	.byte	0x00, 0xf5, 0x21, 0x00


	//----- nvinfo : EIATTR_KPARAM_INFO
	.align		4
.L_27:
        /*0078*/ 	.byte	0x04, 0x17
        /*007a*/ 	.short	(.L_29 - .L_28)
.L_28:
        /*007c*/ 	.word	0x00000000
        /*0080*/ 	.short	0x0001
        /*0082*/ 	.short	0x0008
        /*0084*/ 	.byte	0x00, 0xf5, 0x21, 0x00


	//----- nvinfo : EIATTR_KPARAM_INFO
	.align		4
.L_29:
        /*0088*/ 	.byte	0x04, 0x17
        /*008a*/ 	.short	(.L_31 - .L_30)
.L_30:
        /*008c*/ 	.word	0x00000000
        /*0090*/ 	.short	0x0000
        /*0092*/ 	.short	0x0000
        /*0094*/ 	.byte	0x00, 0xf5, 0x21, 0x00


	//----- nvinfo : EIATTR_SPARSE_MMA_MASK
	.align		4
.L_31:
        /*0098*/ 	.byte	0x03, 0x50
        /*009a*/ 	.short	0x0000


	//----- nvinfo : EIATTR_MAXREG_COUNT
	.align		4
        /*009c*/ 	.byte	0x03, 0x1b
        /*009e*/ 	.short	0x00ff


	//----- nvinfo : EIATTR_NUM_BARRIERS
	.align		4
        /*00a0*/ 	.byte	0x02, 0x4c
        /*00a2*/ 	.byte	0x01
	.zero		1


	//----- nvinfo : EIATTR_MERCURY_ISA_VERSION
	.align		4
        /*00a4*/ 	.byte	0x03, 0x5f
        /*00a6*/ 	.short	0x0101


	//----- nvinfo : EIATTR_VRC_CTA_INIT_COUNT
	.align		4
        /*00a8*/ 	.byte	0x02, 0x4a
	.zero		1
	.zero		1


	//----- nvinfo : EIATTR_EXIT_INSTR_OFFSETS
	.align		4
        /*00ac*/ 	.byte	0x04, 0x1c
        /*00ae*/ 	.short	(.L_33 - .L_32)


	//   ....[0]....
.L_32:
        /*00b0*/ 	.word	0x00000b80


	//   ....[1]....
        /*00b4*/ 	.word	0x00000bc0


	//   ....[2]....
        /*00b8*/ 	.word	0x00000c20


	//----- nvinfo : EIATTR_CBANK_PARAM_SIZE
	.align		4
.L_33:
        /*00bc*/ 	.byte	0x03, 0x19
        /*00be*/ 	.short	0x0030


	//----- nvinfo : EIATTR_PARAM_CBANK
	.align		4
        /*00c0*/ 	.byte	0x04, 0x0a
        /*00c2*/ 	.short	(.L_35 - .L_34)
	.align		4
.L_34:
        /*00c4*/ 	.word	index@(.nv.constant0._Z24cudaMultiplyArraysSharedPiS_S_iiiiii)
        /*00c8*/ 	.short	0x0380
        /*00ca*/ 	.short	0x0030


	//----- nvinfo : EIATTR_SW_WAR
	.align		4
.L_35:
        /*00cc*/ 	.byte	0x04, 0x36
        /*00ce*/ 	.short	(.L_37 - .L_36)
.L_36:
        /*00d0*/ 	.word	0x00000008
.L_37:


//--------------------- .nv.info._Z24cudaMultiplyArraysGlobalPiS_S_iiiiii --------------------------
	.section	.nv.info._Z24cudaMultiplyArraysGlobalPiS_S_iiiiii,"",@"SHT_CUDA_INFO"
	.sectionflags	@""
	.align	4


	//----- nvinfo : EIATTR_CUDA_API_VERSION
	.align		4
        /*0000*/ 	.byte	0x04, 0x37
        /*0002*/ 	.short	(.L_39 - .L_38)
.L_38:
        /*0004*/ 	.word	0x00000082


	//----- nvinfo : EIATTR_KPARAM_INFO
	.align		4
.L_39:
        /*0008*/ 	.byte	0x04, 0x17
        /*000a*/ 	.short	(.L_41 - .L_40)
.L_40:
        /*000c*/ 	.word	0x00000000
        /*0010*/ 	.short	0x0008
        /*0012*/ 	.short	0x002c
        /*0014*/ 	.byte	0x00, 0xf0, 0x11, 0x00


	//----- nvinfo : EIATTR_KPARAM_INFO
	.align		4
.L_41:
        /*0018*/ 	.byte	0x04, 0x17
        /*001a*/ 	.short	(.L_43 - .L_42)
.L_42:
        /*001c*/ 	.word	0x00000000
        /*0020*/ 	.short	0x0007
        /*0022*/ 	.short	0x0028
        /*0024*/ 	.byte	0x00, 0xf0, 0x11, 0x00


	//----- nvinfo : EIATTR_KPARAM_INFO
	.align		4
.L_43:
        /*0028*/ 	.byte	0x04, 0x17
        /*002a*/ 	.short	(.L_45 - .L_44)
.L_44:
        /*002c*/ 	.word	0x00000000
        /*0030*/ 	.short	0x0006
        /*0032*/ 	.short	0x0024
        /*0034*/ 	.byte	0x00, 0xf0, 0x11, 0x00


	//----- nvinfo : EIATTR_KPARAM_INFO
	.align		4
.L_45:
        /*0038*/ 	.byte	0x04, 0x17
        /*003a*/ 	.short	(.L_47 - .L_46)
.L_46:
        /*003c*/ 	.word	0x00000000
        /*0040*/ 	.short	0x0005
        /*0042*/ 	.short	0x0020
        /*0044*/ 	.byte	0x00, 0xf0, 0x11, 0x00


	//----- nvinfo : EIATTR_KPARAM_INFO
	.align		4
.L_47:
        /*0048*/ 	.byte	0x04, 0x17
        /*004a*/ 	.short	(.L_49 - .L_48)
.L_48:
        /*004c*/ 	.word	0x00000000
        /*0050*/ 	.short	0x0004
        /*0052*/ 	.short	0x001c
        /*0054*/ 	.byte	0x00, 0xf0, 0x11, 0x00


	//----- nvinfo : EIATTR_KPARAM_INFO
	.align		4
.L_49:
        /*0058*/ 	.byte	0x04, 0x17
        /*005a*/ 	.short	(.L_51 - .L_50)
.L_50:
        /*005c*/ 	.word	0x00000000
        /*0060*/ 	.short	0x0003
        /*0062*/ 	.short	0x0018
        /*0064*/ 	.byte	0x00, 0xf0, 0x11, 0x00


	//----- nvinfo : EIATTR_KPARAM_INFO
	.align		4
.L_51:
        /*0068*/ 	.byte	0x04, 0x17
        /*006a*/ 	.short	(.L_53 - .L_52)
.L_52:
        /*006c*/ 	.word	0x00000000
        /*0070*/ 	.short	0x0002
        /*0072*/ 	.short	0x0010
        /*0074*/ 	.byte	0x00, 0xf5, 0x21, 0x00


	//----- nvinfo : EIATTR_KPARAM_INFO
	.align		4
.L_53:
        /*0078*/ 	.byte	0x04, 0x17
        /*007a*/ 	.short	(.L_55 - .L_54)
.L_54:
        /*007c*/ 	.word	0x00000000
        /*0080*/ 	.short	0x0001
        /*0082*/ 	.short	0x0008
        /*0084*/ 	.byte	0x00, 0xf5, 0x21, 0x00


	//----- nvinfo : EIATTR_KPARAM_INFO
	.align		4
.L_55:
        /*0088*/ 	.byte	0x04, 0x17
        /*008a*/ 	.short	(.L_57 - .L_56)
.L_56:
        /*008c*/ 	.word	0x00000000
        /*0090*/ 	.short	0x0000
        /*0092*/ 	.short	0x0000
        /*0094*/ 	.byte	0x00, 0xf5, 0x21, 0x00


	//----- nvinfo : EIATTR_SPARSE_MMA_MASK
	.align		4
.L_57:
        /*0098*/ 	.byte	0x03, 0x50
        /*009a*/ 	.short	0x0000


	//----- nvinfo : EIATTR_MAXREG_COUNT
	.align		4
        /*009c*/ 	.byte	0x03, 0x1b
        /*009e*/ 	.short	0x00ff


	//----- nvinfo : EIATTR_MERCURY_ISA_VERSION
	.align		4
        /*00a0*/ 	.byte	0x03, 0x5f
        /*00a2*/ 	.short	0x0101


	//----- nvinfo : EIATTR_VRC_CTA_INIT_COUNT
	.align		4
        /*00a4*/ 	.byte	0x02, 0x4a
	.zero		1
	.zero		1


	//----- nvinfo : EIATTR_EXIT_INSTR_OFFSETS
	.align		4
        /*00a8*/ 	.byte	0x04, 0x1c
        /*00aa*/ 	.short	(.L_59 - .L_58)


	//   ....[0]....
.L_58:
        /*00ac*/ 	.word	0x000000b0


	//   ....[1]....
        /*00b0*/ 	.word	0x00000a80


	//----- nvinfo : EIATTR_CBANK_PARAM_SIZE
	.align		4
.L_59:
        /*00b4*/ 	.byte	0x03, 0x19
        /*00b6*/ 	.short	0x0030


	//----- nvinfo : EIATTR_PARAM_CBANK
	.align		4
        /*00b8*/ 	.byte	0x04, 0x0a
        /*00ba*/ 	.short	(.L_61 - .L_60)
	.align		4
.L_60:
        /*00bc*/ 	.word	index@(.nv.constant0._Z24cudaMultiplyArraysGlobalPiS_S_iiiiii)
        /*00c0*/ 	.short	0x0380
        /*00c2*/ 	.short	0x0030


	//----- nvinfo : EIATTR_SW_WAR
	.align		4
.L_61:
        /*00c4*/ 	.byte	0x04, 0x36
        /*00c6*/ 	.short	(.L_63 - .L_62)
.L_62:
        /*00c8*/ 	.word	0x00000008
.L_63:


//--------------------- .nv.callgraph             --------------------------
	.section	.nv.callgraph,"",@"SHT_CUDA_CALLGRAPH"
	.align	4
	.sectionentsize	8
	.align		4
        /*0000*/ 	.word	0x00000000
	.align		4
        /*0004*/ 	.word	0xffffffff
	.align		4
        /*0008*/ 	.word	0x00000000
	.align		4
        /*000c*/ 	.word	0xfffffffe
	.align		4
        /*0010*/ 	.word	0x00000000
	.align		4
        /*0014*/ 	.word	0xfffffffd
	.align		4
        /*0018*/ 	.word	0x00000000
	.align		4
        /*001c*/ 	.word	0xfffffffc


//--------------------- .text._Z24cudaMultiplyArraysSharedPiS_S_iiiiii --------------------------
	.section	.text._Z24cudaMultiplyArraysSharedPiS_S_iiiiii,"ax",@progbits
	.align	128
        .global         _Z24cudaMultiplyArraysSharedPiS_S_iiiiii
        .type           _Z24cudaMultiplyArraysSharedPiS_S_iiiiii,@function
        .size           _Z24cudaMultiplyArraysSharedPiS_S_iiiiii,(.L_x_13 - _Z24cudaMultiplyArraysSharedPiS_S_iiiiii)
        .other          _Z24cudaMultiplyArraysSharedPiS_S_iiiiii,@"STO_CUDA_ENTRY STV_DEFAULT"
_Z24cudaMultiplyArraysSharedPiS_S_iiiiii:
.text._Z24cudaMultiplyArraysSharedPiS_S_iiiiii:
[----:B------:R-:W-:Y:S01]  /*0000*/  LDC R1, c[0x0][0x37c] ;  /* 0x0000df00ff017b82 */ /* 0x000fe20000000800 */
[----:B------:R-:W0:Y:S01]  /*0010*/  LDCU UR10, c[0x0][0x39c] ;  /* 0x00007380ff0a77ac */ /* 0x000e220008000800 */
[----:B------:R-:W1:Y:S01]  /*0020*/  S2R R5, SR_TID.X ;  /* 0x0000000000057919 */ /* 0x000e620000002100 */
[----:B------:R-:W-:Y:S01]  /*0030*/  HFMA2 R11, -RZ, RZ, 0, 0 ;  /* 0x00000000ff0b7431 */ /* 0x000fe200000001ff */
[----:B------:R-:W2:Y:S01]  /*0040*/  LDCU.64 UR8, c[0x0][0x358] ;  /* 0x00006b00ff0877ac */ /* 0x000ea20008000a00 */
[----:B------:R-:W3:Y:S01]  /*0050*/  S2R R3, SR_TID.Y ;  /* 0x0000000000037919 */ /* 0x000ee20000002200 */
[----:B------:R-:W4:Y:S01]  /*0060*/  S2R R2, SR_CTAID.X ;  /* 0x0000000000027919 */ /* 0x000f220000002500 */
[----:B------:R-:W1:Y:S01]  /*0070*/  S2R R0, SR_CTAID.Y ;  /* 0x0000000000007919 */ /* 0x000e620000002600 */
[----:B0-----:R-:W-:-:S04]  /*0080*/  UIADD3 UR4, UPT, UPT, UR10, 0x1e, URZ ;  /* 0x0000001e0a047890 */ /* 0x001fc8000fffe0ff */
[----:B------:R-:W-:-:S09]  /*0090*/  UISETP.GE.U32.AND UP0, UPT, UR4, 0x1f, UPT ;  /* 0x0000001f0400788c */ /* 0x000fd2000bf06070 */
[----:B--2---:R-:W-:Y:S05]  /*00a0*/  BRA.U !UP0, `(.L_x_0) ;  /* 0x0000000908a87547 */ /* 0x004fea000b800000 */
[----:B------:R-:W0:Y:S01]  /*00b0*/  S2UR UR7, SR_CgaCtaId ;  /* 0x00000000000779c3 */ /* 0x000e220000008800 */
[----:B------:R-:W-:Y:S01]  /*00c0*/  UIADD3 UR4, UPT, UPT, UR10, 0xf, URZ ;  /* 0x0000000f0a047890 */ /* 0x000fe2000fffe0ff */
[----:B-1-3--:R-:W-:Y:S02]  /*00d0*/  LEA R4, R0, R3, 0x4 ;  /* 0x0000000300047211 */ /* 0x00afe400078e20ff */
[----:B------:R-:W-:Y:S01]  /*00e0*/  MOV R11, RZ ;  /* 0x000000ff000b7202 */ /* 0x000fe20000000f00 */
[----:B------:R-:W-:Y:S02]  /*00f0*/  USHF.R.S32.HI UR5, URZ, 0x1f, UR4 ;  /* 0x0000001fff057899 */ /* 0x000fe40008011404 */
[----:B------:R-:W-:Y:S02]  /*0100*/  IMAD R23, R4, UR10, R5 ;  /* 0x0000000a04177c24 */ /* 0x000fe4000f8e0205 */
[----:B------:R-:W-:-:S03]  /*0110*/  ULEA.HI UR5, UR5, UR4, URZ, 0x4 ;  /* 0x0000000405057291 */ /* 0x000fc6000f8f20ff */
[----:B------:R-:W-:Y:S01]  /*0120*/  UMOV UR4, 0x400 ;  /* 0x0000040000047882 */ /* 0x000fe20000000000 */
[----:B------:R-:W-:Y:S02]  /*0130*/  USHF.R.S32.HI UR5, URZ, 0x4, UR5 ;  /* 0x00000004ff057899 */ /* 0x000fe40008011405 */
[----:B------:R-:W-:Y:S02]  /*0140*/  UIADD3 UR6, UPT, UPT, UR4, 0x400, URZ ;  /* 0x0000040004067890 */ /* 0x000fe4000fffe0ff */
[----:B------:R-:W-:-:S04]  /*0150*/  UISETP.LT.U32.AND UP0, UPT, UR5, 0x1, UPT ;  /* 0x000000010500788c */ /* 0x000fc8000bf01070 */
[----:B------:R-:W-:Y:S02]  /*0160*/  USEL UR5, UR5, 0x1, !UP0 ;  /* 0x0000000105057887 */ /* 0x000fe4000c000000 */
[----:B0-----:R-:W-:Y:S02]  /*0170*/  ULEA UR4, UR7, UR4, 0x18 ;  /* 0x0000000407047291 */ /* 0x001fe4000f8ec0ff */
[----:B------:R-:W-:-:S04]  /*0180*/  ULEA UR6, UR7, UR6, 0x18 ;  /* 0x0000000607067291 */ /* 0x000fc8000f8ec0ff */
[----:B------:R-:W-:Y:S01]  /*0190*/  LEA R24, R3, UR4, 0x6 ;  /* 0x0000000403187c11 */ /* 0x000fe2000f8e30ff */
[----:B------:R-:W-:Y:S01]  /*01a0*/  UMOV UR4, URZ ;  /* 0x000000ff00047c82 */ /* 0x000fe20008000000 */
[----:B------:R-:W-:-:S03]  /*01b0*/  LEA R22, R5, UR6, 0x2 ;  /* 0x0000000605167c11 */ /* 0x000fc6000f8e10ff */
[----:B------:R-:W-:Y:S01]  /*01c0*/  VIADD R4, R24, 0x20 ;  /* 0x0000002018047836 */ /* 0x000fe20000000000 */
[----:B------:R-:W-:-:S07]  /*01d0*/  IADD3 R6, PT, PT, R22, 0x200, RZ ;  /* 0x0000020016067810 */ /* 0x000fce0007ffe0ff */
.L_x_6:
[----:B0-----:R-:W0:Y:S01]  /*01e0*/  LDC.64 R12, c[0x0][0x380] ;  /* 0x0000e000ff0c7b82 */ /* 0x001e220000000a00 */
[----:B------:R-:W1:Y:S01]  /*01f0*/  LDCU UR6, c[0x0][0x3a4] ;  /* 0x00007480ff0677ac */ /* 0x000e620008000800 */
[----:B----4-:R-:W-:Y:S01]  /*0200*/  LEA R15, R2, R5, 0x4 ;  /* 0x00000005020f7211 */ /* 0x010fe200078e20ff */
[----:B------:R-:W-:-:S05]  /*0210*/  USHF.L.U32 UR10, UR4, 0x4, URZ ;  /* 0x00000004040a7899 */ /* 0x000fca00080006ff */
[----:B------:R-:W2:Y:S01]  /*0220*/  LDC.64 R8, c[0x0][0x388] ;  /* 0x0000e200ff087b82 */ /* 0x000ea20000000a00 */
[----:B------:R-:W-:Y:S01]  /*0230*/  IADD3 R10, PT, PT, R3, UR10, RZ ;  /* 0x0000000a030a7c10 */ /* 0x000fe2000fffe0ff */
[----:B------:R-:W-:-:S04]  /*0240*/  VIADD R7, R23, UR10 ;  /* 0x0000000a17077c36 */ /* 0x000fc80008000000 */
[----:B-1----:R-:W-:Y:S02]  /*0250*/  IMAD R15, R10, UR6, R15 ;  /* 0x000000060a0f7c24 */ /* 0x002fe4000f8e020f */
[----:B0-----:R-:W-:Y:S01]  /*0260*/  IMAD.WIDE.U32 R12, R7, 0x4, R12 ;  /* 0x00000004070c7825 */ /* 0x001fe200078e000c */
[----:B------:R-:W0:Y:S05]  /*0270*/  S2UR UR7, SR_CgaCtaId ;  /* 0x00000000000779c3 */ /* 0x000e2a0000008800 */
[----:B------:R-:W3:Y:S01]  /*0280*/  LDG.E R12, desc[UR8][R12.64] ;  /* 0x000000080c0c7981 */ /* 0x000ee2000c1e1900 */
[----:B--2---:R-:W-:Y:S02]  /*0290*/  IMAD.WIDE.U32 R8, R15, 0x4, R8 ;  /* 0x000000040f087825 */ /* 0x004fe400078e0008 */
[----:B------:R-:W1:Y:S04]  /*02a0*/  LDC R7, c[0x0][0x39c] ;  /* 0x0000e700ff077b82 */ /* 0x000e680000000800 */
[----:B------:R2:W4:Y:S01]  /*02b0*/  LDG.E R8, desc[UR8][R8.64] ;  /* 0x0000000808087981 */ /* 0x000522000c1e1900 */
[----:B------:R-:W-:-:S02]  /*02c0*/  UMOV UR6, 0x400 ;  /* 0x0000040000067882 */ /* 0x000fc40000000000 */
[----:B------:R-:W-:-:S04]  /*02d0*/  UIADD3 UR6, UPT, UPT, UR6, 0x400, URZ ;  /* 0x0000040006067890 */ /* 0x000fc8000fffe0ff */
[----:B0-----:R-:W-:-:S06]  /*02e0*/  ULEA UR6, UR7, UR6, 0x18 ;  /* 0x0000000607067291 */ /* 0x001fcc000f8ec0ff */
[----:B------:R-:W-:Y:S01]  /*02f0*/  LEA R10, R3, UR6, 0x6 ;  /* 0x00000006030a7c11 */ /* 0x000fe2000f8e30ff */
[----:B------:R-:W-:Y:S02]  /*0300*/  UIADD3 UR6, UPT, UPT, UR10, 0x10, URZ ;  /* 0x000000100a067890 */ /* 0x000fe4000fffe0ff */
[----:B-1----:R-:W-:-:S04]  /*0310*/  ISETP.NE.AND P0, PT, R7, UR10, PT ;  /* 0x0000000a07007c0c */ /* 0x002fc8000bf05270 */
[----:B------:R-:W-:Y:S02]  /*0320*/  ISETP.LT.U32.AND P1, PT, R7, UR6, PT ;  /* 0x0000000607007c0c */ /* 0x000fe4000bf21070 */
[C---:B------:R-:W-:Y:S02]  /*0330*/  LEA R15, R5.reuse, R24, 0x2 ;  /* 0x00000018050f7211 */ /* 0x040fe400078e10ff */
[----:B------:R-:W-:Y:S01]  /*0340*/  LEA R17, R5, R10, 0x2 ;  /* 0x0000000a05117211 */ /* 0x000fe200078e10ff */
[----:B------:R-:W-:Y:S01]  /*0350*/  UIADD3 UR4, UPT, UPT, UR4, 0x1, URZ ;  /* 0x0000000104047890 */ /* 0x000fe2000fffe0ff */
[----:B------:R-:W-:-:S03]  /*0360*/  VIMNMX.U32 R7, PT, PT, R7, UR6, PT ;  /* 0x0000000607077c48 */ /* 0x000fc6000bfe0000 */
[----:B------:R-:W-:Y:S01]  /*0370*/  UISETP.NE.AND UP0, UPT, UR4, UR5, UPT ;  /* 0x000000050400728c */ /* 0x000fe2000bf05270 */
[C---:B--2---:R-:W-:Y:S02]  /*0380*/  IADD3 R9, PT, PT, R7.reuse, -UR10, RZ ;  /* 0x8000000a07097c10 */ /* 0x044fe4000fffe0ff */
[C---:B------:R-:W-:Y:S02]  /*0390*/  LOP3.LUT R16, R7.reuse, 0x7, RZ, 0xc0, !PT ;  /* 0x0000000707107812 */ /* 0x040fe400078ec0ff */
[----:B------:R-:W-:Y:S01]  /*03a0*/  LOP3.LUT R18, R7, 0xf, RZ, 0xc0, !PT ;  /* 0x0000000f07127812 */ /* 0x000fe200078ec0ff */
[----:B---3--:R0:W-:Y:S04]  /*03b0*/  STS [R15], R12 ;  /* 0x0000000c0f007388 */ /* 0x0081e80000000800 */
[----:B----4-:R0:W-:Y:S01]  /*03c0*/  STS [R17], R8 ;  /* 0x0000000811007388 */ /* 0x0101e20000000800 */
[----:B------:R-:W-:Y:S06]  /*03d0*/  BAR.SYNC.DEFER_BLOCKING 0x0 ;  /* 0x0000000000007b1d */ /* 0x000fec0000010000 */
[----:B------:R-:W-:Y:S05]  /*03e0*/  @!P0 BRA P1, `(.L_x_1) ;  /* 0x0000000400d08947 */ /* 0x000fea0000800000 */
[----:B0-----:R-:W-:Y:S01]  /*03f0*/  VIADD R8, R9, 0xffffffff ;  /* 0xffffffff09087836 */ /* 0x001fe20000000000 */
[----:B------:R-:W-:Y:S02]  /*0400*/  ISETP.NE.AND P0, PT, R18, RZ, PT ;  /* 0x000000ff1200720c */ /* 0x000fe40003f05270 */
[----:B------:R-:W-:Y:S02]  /*0410*/  MOV R17, RZ ;  /* 0x000000ff00117202 */ /* 0x000fe40000000f00 */
[----:B------:R-:W-:-:S13]  /*0420*/  ISETP.GE.U32.AND P1, PT, R8, 0xf, PT ;  /* 0x0000000f0800780c */ /* 0x000fda0003f26070 */
[----:B------:R-:W-:Y:S05]  /*0430*/  @!P1 BRA `(.L_x_2) ;  /* 0x0000000000b49947 */ /* 0x000fea0003800000 */
[----:B------:R-:W-:Y:S01]  /*0440*/  IADD3 R17, PT, PT, -R18, R9, RZ ;  /* 0x0000000912117210 */ /* 0x000fe20007ffe1ff */
[----:B------:R-:W-:Y:S01]  /*0450*/  IMAD.MOV.U32 R21, RZ, RZ, R4 ;  /* 0x000000ffff157224 */ /* 0x000fe200078e0004 */
[----:B------:R-:W-:Y:S02]  /*0460*/  IADD3 R19, PT, PT, -R7, UR10, R18 ;  /* 0x0000000a07137c10 */ /* 0x000fe4000fffe112 */
[----:B------:R-:W-:-:S07]  /*0470*/  MOV R20, R6 ;  /* 0x0000000600147202 */ /* 0x000fce0000000f00 */
.L_x_3:
[----:B------:R-:W-:Y:S01]  /*0480*/  LDS R8, [R20+-0x200] ;  /* 0xfffe000014087984 */ /* 0x000fe20000000800 */
[----:B------:R-:W-:-:S03]  /*0490*/  IADD3 R19, PT, PT, R19, 0x10, RZ ;  /* 0x0000001013137810 */ /* 0x000fc60007ffe0ff */
[----:B------:R-:W0:Y:S01]  /*04a0*/  LDS.128 R12, [R21+-0x20] ;  /* 0xffffe000150c7984 */ /* 0x000e220000000c00 */
[----:B------:R-:W-:-:S03]  /*04b0*/  ISETP.NE.AND P1, PT, R19, RZ, PT ;  /* 0x000000ff1300720c */ /* 0x000fc60003f25270 */
[----:B------:R-:W1:Y:S04]  /*04c0*/  LDS R9, [R20+-0x1c0] ;  /* 0xfffe400014097984 */ /* 0x000e680000000800 */
[----:B------:R-:W2:Y:S04]  /*04d0*/  LDS R10, [R20+-0x180] ;  /* 0xfffe8000140a7984 */ /* 0x000ea80000000800 */
[----:B------:R-:W3:Y:S04]  /*04e0*/  LDS R26, [R20+-0x140] ;  /* 0xfffec000141a7984 */ /* 0x000ee80000000800 */
[----:B------:R-:W-:Y:S01]  /*04f0*/  LDS R25, [R20+-0x80] ;  /* 0xffff800014197984 */ /* 0x000fe20000000800 */
[----:B0-----:R-:W-:-:S03]  /*0500*/  IMAD R8, R12, R8, R11 ;  /* 0x000000080c087224 */ /* 0x001fc600078e020b */
[----:B------:R-:W-:Y:S01]  /*0510*/  LDS R12, [R20+-0xc0] ;  /* 0xffff4000140c7984 */ /* 0x000fe20000000800 */
[----:B-1----:R-:W-:-:S03]  /*0520*/  IMAD R9, R9, R13, R8 ;  /* 0x0000000d09097224 */ /* 0x002fc600078e0208 */
[----:B------:R-:W-:Y:S01]  /*0530*/  LDS R13, [R20+-0x100] ;  /* 0xffff0000140d7984 */ /* 0x000fe20000000800 */
[----:B--2---:R-:W-:-:S03]  /*0540*/  IMAD R14, R10, R14, R9 ;  /* 0x0000000e0a0e7224 */ /* 0x004fc600078e0209 */
[----:B------:R-:W0:Y:S01]  /*0550*/  LDS.128 R8, [R21+-0x10] ;  /* 0xfffff00015087984 */ /* 0x000e220000000c00 */
[----:B---3--:R-:W-:-:S03]  /*0560*/  IMAD R14, R26, R15, R14 ;  /* 0x0000000f1a0e7224 */ /* 0x008fc600078e020e */
[----:B------:R-:W1:Y:S01]  /*0570*/  LDS R26, [R20+-0x40] ;  /* 0xffffc000141a7984 */ /* 0x000e620000000800 */
[----:B0-----:R-:W-:-:S04]  /*0580*/  IMAD R8, R8, R13, R14 ;  /* 0x0000000d08087224 */ /* 0x001fc800078e020e */
[----:B------:R-:W-:Y:S02]  /*0590*/  IMAD R8, R12, R9, R8 ;  /* 0x000000090c087224 */ /* 0x000fe400078e0208 */
[----:B------:R-:W-:Y:S02]  /*05a0*/  LDS R9, [R20] ;  /* 0x0000000014097984 */ /* 0x000fe40000000800 */
[----:B------:R-:W-:Y:S02]  /*05b0*/  IMAD R8, R25, R10, R8 ;  /* 0x0000000a19087224 */ /* 0x000fe400078e0208 */
[----:B------:R-:W0:Y:S02]  /*05c0*/  LDS.128 R12, [R21] ;  /* 0x00000000150c7984 */ /* 0x000e240000000c00 */
[----:B-1----:R-:W-:Y:S02]  /*05d0*/  IMAD R8, R26, R11, R8 ;  /* 0x0000000b1a087224 */ /* 0x002fe400078e0208 */
[----:B------:R-:W1:Y:S04]  /*05e0*/  LDS R10, [R20+0x40] ;  /* 0x00004000140a7984 */ /* 0x000e680000000800 */
[----:B------:R-:W2:Y:S04]  /*05f0*/  LDS R25, [R20+0x80] ;  /* 0x0000800014197984 */ /* 0x000ea80000000800 */
[----:B------:R-:W3:Y:S01]  /*0600*/  LDS R26, [R20+0xc0] ;  /* 0x0000c000141a7984 */ /* 0x000ee20000000800 */
[----:B0-----:R-:W-:-:S03]  /*0610*/  IMAD R8, R12, R9, R8 ;  /* 0x000000090c087224 */ /* 0x001fc600078e0208 */
[----:B------:R-:W-:Y:S01]  /*0620*/  LDS R12, [R20+0x140] ;  /* 0x00014000140c7984 */ /* 0x000fe20000000800 */
[----:B-1----:R-:W-:-:S03]  /*0630*/  IMAD R8, R10, R13, R8 ;  /* 0x0000000d0a087224 */ /* 0x002fc600078e0208 */
[----:B------:R-:W-:Y:S01]  /*0640*/  LDS R13, [R20+0x100] ;  /* 0x00010000140d7984 */ /* 0x000fe20000000800 */
[----:B--2---:R-:W-:-:S03]  /*0650*/  IMAD R14, R25, R14, R8 ;  /* 0x0000000e190e7224 */ /* 0x004fc600078e0208 */
[----:B------:R0:W1:Y:S01]  /*0660*/  LDS.128 R8, [R21+0x10] ;  /* 0x0000100015087984 */ /* 0x0000620000000c00 */
[----:B---3--:R-:W-:-:S03]  /*0670*/  IMAD R14, R26, R15, R14 ;  /* 0x0000000f1a0e7224 */ /* 0x008fc600078e020e */
[----:B------:R-:W2:Y:S04]  /*0680*/  LDS R15, [R20+0x180] ;  /* 0x00018000140f7984 */ /* 0x000ea80000000800 */
[----:B------:R3:W4:Y:S01]  /*0690*/  LDS R25, [R20+0x1c0] ;  /* 0x0001c00014197984 */ /* 0x0007220000000800 */
[----:B0-----:R-:W-:Y:S02]  /*06a0*/  IADD3 R21, PT, PT, R21, 0x40, RZ ;  /* 0x0000004015157810 */ /* 0x001fe40007ffe0ff */
[----:B---3--:R-:W-:Y:S01]  /*06b0*/  IADD3 R20, PT, PT, R20, 0x400, RZ ;  /* 0x0000040014147810 */ /* 0x008fe20007ffe0ff */
[----:B-1----:R-:W-:-:S04]  /*06c0*/  IMAD R8, R8, R13, R14 ;  /* 0x0000000d08087224 */ /* 0x002fc800078e020e */
[----:B------:R-:W-:-:S04]  /*06d0*/  IMAD R9, R12, R9, R8 ;  /* 0x000000090c097224 */ /* 0x000fc800078e0208 */
[----:B--2---:R-:W-:-:S04]  /*06e0*/  IMAD R10, R15, R10, R9 ;  /* 0x0000000a0f0a7224 */ /* 0x004fc800078e0209 */
[----:B----4-:R-:W-:Y:S01]  /*06f0*/  IMAD R11, R25, R11, R10 ;  /* 0x0000000b190b7224 */ /* 0x010fe200078e020a */
[----:B------:R-:W-:Y:S06]  /*0700*/  @P1 BRA `(.L_x_3) ;  /* 0xfffffffc005c1947 */ /* 0x000fec000383ffff */
.L_x_2:
[----:B------:R-:W-:Y:S05]  /*0710*/  @!P0 BRA `(.L_x_1) ;  /* 0x0000000400048947 */ /* 0x000fea0003800000 */
[----:B------:R-:W-:Y:S02]  /*0720*/  ISETP.GE.U32.AND P0, PT, R18, 0x8, PT ;  /* 0x000000081200780c */ /* 0x000fe40003f06070 */
[----:B------:R-:W-:-:S11]  /*0730*/  ISETP.NE.AND P1, PT, R16, RZ, PT ;  /* 0x000000ff1000720c */ /* 0x000fd60003f25270 */
[----:B------:R-:W-:Y:S05]  /*0740*/  @!P0 BRA `(.L_x_4) ;  /* 0x00000000006c8947 */ /* 0x000fea0003800000 */
[C---:B------:R-:W-:Y:S01]  /*0750*/  IMAD R18, R17.reuse, 0x4, R24 ;  /* 0x0000000411127824 */ /* 0x040fe200078e0218 */
[C---:B------:R-:W-:Y:S02]  /*0760*/  LEA R14, R17.reuse, R22, 0x6 ;  /* 0x00000016110e7211 */ /* 0x040fe400078e30ff */
[----:B------:R-:W-:Y:S02]  /*0770*/  IADD3 R17, PT, PT, R17, 0x8, RZ ;  /* 0x0000000811117810 */ /* 0x000fe40007ffe0ff */
[----:B------:R-:W-:Y:S04]  /*0780*/  LDS R20, [R18] ;  /* 0x0000000012147984 */ /* 0x000fe80000000800 */
[----:B------:R-:W0:Y:S04]  /*0790*/  LDS R19, [R14] ;  /* 0x000000000e137984 */ /* 0x000e280000000800 */
[----:B------:R-:W-:Y:S04]  /*07a0*/  LDS R26, [R18+0x4] ;  /* 0x00000400121a7984 */ /* 0x000fe80000000800 */
[----:B------:R-:W1:Y:S04]  /*07b0*/  LDS R21, [R14+0x40] ;  /* 0x000040000e157984 */ /* 0x000e680000000800 */
[----:B------:R-:W-:Y:S04]  /*07c0*/  LDS R8, [R18+0x8] ;  /* 0x0000080012087984 */ /* 0x000fe80000000800 */
[----:B------:R-:W2:Y:S04]  /*07d0*/  LDS R9, [R14+0x80] ;  /* 0x000080000e097984 */ /* 0x000ea80000000800 */
[----:B------:R-:W-:Y:S04]  /*07e0*/  LDS R12, [R18+0xc] ;  /* 0x00000c00120c7984 */ /* 0x000fe80000000800 */
[----:B------:R-:W3:Y:S04]  /*07f0*/  LDS R15, [R14+0xc0] ;  /* 0x0000c0000e0f7984 */ /* 0x000ee80000000800 */
[----:B------:R-:W-:Y:S04]  /*0800*/  LDS R10, [R18+0x10] ;  /* 0x00001000120a7984 */ /* 0x000fe80000000800 */
[----:B------:R-:W4:Y:S04]  /*0810*/  LDS R13, [R14+0x100] ;  /* 0x000100000e0d7984 */ /* 0x000f280000000800 */
[----:B------:R-:W-:Y:S01]  /*0820*/  LDS R28, [R14+0x1c0] ;  /* 0x0001c0000e1c7984 */ /* 0x000fe20000000800 */
[----:B0-----:R-:W-:-:S03]  /*0830*/  IMAD R19, R20, R19, R11 ;  /* 0x0000001314137224 */ /* 0x001fc600078e020b */
[----:B------:R-:W-:Y:S04]  /*0840*/  LDS R11, [R18+0x14] ;  /* 0x00001400120b7984 */ /* 0x000fe80000000800 */
[----:B------:R-:W0:Y:S01]  /*0850*/  LDS R20, [R14+0x140] ;  /* 0x000140000e147984 */ /* 0x000e220000000800 */
[----:B-1----:R-:W-:-:S03]  /*0860*/  IMAD R25, R26, R21, R19 ;  /* 0x000000151a197224 */ /* 0x002fc600078e0213 */
[----:B------:R-:W-:Y:S04]  /*0870*/  LDS R19, [R18+0x18] ;  /* 0x0000180012137984 */ /* 0x000fe80000000800 */
[----:B------:R-:W1:Y:S01]  /*0880*/  LDS R26, [R14+0x180] ;  /* 0x000180000e1a7984 */ /* 0x000e620000000800 */
[----:B--2---:R-:W-:-:S03]  /*0890*/  IMAD R8, R8, R9, R25 ;  /* 0x0000000908087224 */ /* 0x004fc600078e0219 */
[----:B------:R-:W2:Y:S01]  /*08a0*/  LDS R21, [R18+0x1c] ;  /* 0x00001c0012157984 */ /* 0x000ea20000000800 */
[----:B---3--:R-:W-:-:S04]  /*08b0*/  IMAD R8, R12, R15, R8 ;  /* 0x0000000f0c087224 */ /* 0x008fc800078e0208 */
[----:B----4-:R-:W-:-:S04]  /*08c0*/  IMAD R8, R10, R13, R8 ;  /* 0x0000000d0a087224 */ /* 0x010fc800078e0208 */
[----:B0-----:R-:W-:-:S04]  /*08d0*/  IMAD R8, R11, R20, R8 ;  /* 0x000000140b087224 */ /* 0x001fc800078e0208 */
[----:B-1----:R-:W-:-:S04]  /*08e0*/  IMAD R8, R19, R26, R8 ;  /* 0x0000001a13087224 */ /* 0x002fc800078e0208 */
[----:B--2---:R-:W-:-:S07]  /*08f0*/  IMAD R11, R21, R28, R8 ;  /* 0x0000001c150b7224 */ /* 0x004fce00078e0208 */
.L_x_4:
[----:B------:R-:W-:Y:S05]  /*0900*/  @!P1 BRA `(.L_x_1) ;  /* 0x0000000000889947 */ /* 0x000fea0003800000 */
[----:B------:R-:W-:Y:S02]  /*0910*/  ISETP.GE.U32.AND P0, PT, R16, 0x4, PT ;  /* 0x000000041000780c */ /* 0x000fe40003f06070 */
[----:B------:R-:W-:-:S04]  /*0920*/  LOP3.LUT R7, R7, 0x3, RZ, 0xc0, !PT ;  /* 0x0000000307077812 */ /* 0x000fc800078ec0ff */
[----:B------:R-:W-:-:S07]  /*0930*/  ISETP.NE.AND P1, PT, R7, RZ, PT ;  /* 0x000000ff0700720c */ /* 0x000fce0003f25270 */
[----:B------:R-:W-:Y:S06]  /*0940*/  @!P0 BRA `(.L_x_5) ;  /* 0x00000000003c8947 */ /* 0x000fec0003800000 */
[C---:B------:R-:W-:Y:S02]  /*0950*/  LEA R8, R17.reuse, R24, 0x2 ;  /* 0x0000001811087211 */ /* 0x040fe400078e10ff */
[C---:B------:R-:W-:Y:S01]  /*0960*/  LEA R9, R17.reuse, R22, 0x6 ;  /* 0x0000001611097211 */ /* 0x040fe200078e30ff */
[----:B------:R-:W-:Y:S02]  /*0970*/  VIADD R17, R17, 0x4 ;  /* 0x0000000411117836 */ /* 0x000fe40000000000 */
[----:B------:R-:W-:Y:S04]  /*0980*/  LDS R10, [R8] ;  /* 0x00000000080a7984 */ /* 0x000fe80000000800 */
[----:B------:R-:W0:Y:S04]  /*0990*/  LDS R12, [R9] ;  /* 0x00000000090c7984 */ /* 0x000e280000000800 */
[----:B------:R-:W-:Y:S04]  /*09a0*/  LDS R13, [R8+0x4] ;  /* 0x00000400080d7984 */ /* 0x000fe80000000800 */
[----:B------:R-:W1:Y:S04]  /*09b0*/  LDS R14, [R9+0x40] ;  /* 0x00004000090e7984 */ /* 0x000e680000000800 */
[----:B------:R-:W-:Y:S04]  /*09c0*/  LDS R15, [R8+0x8] ;  /* 0x00000800080f7984 */ /* 0x000fe80000000800 */
[----:B------:R-:W2:Y:S04]  /*09d0*/  LDS R16, [R9+0x80] ;  /* 0x0000800009107984 */ /* 0x000ea80000000800 */
[----:B------:R-:W-:Y:S04]  /*09e0*/  LDS R19, [R8+0xc] ;  /* 0x00000c0008137984 */ /* 0x000fe80000000800 */
[----:B------:R-:W3:Y:S01]  /*09f0*/  LDS R18, [R9+0xc0] ;  /* 0x0000c00009127984 */ /* 0x000ee20000000800 */
[----:B0-----:R-:W-:-:S04]  /*0a00*/  IMAD R10, R10, R12, R11 ;  /* 0x0000000c0a0a7224 */ /* 0x001fc800078e020b */
[----:B-1----:R-:W-:-:S04]  /*0a10*/  IMAD R10, R13, R14, R10 ;  /* 0x0000000e0d0a7224 */ /* 0x002fc800078e020a */
[----:B--2---:R-:W-:-:S04]  /*0a20*/  IMAD R10, R15, R16, R10 ;  /* 0x000000100f0a7224 */ /* 0x004fc800078e020a */
[----:B---3--:R-:W-:-:S07]  /*0a30*/  IMAD R11, R19, R18, R10 ;  /* 0x00000012130b7224 */ /* 0x008fce00078e020a */
.L_x_5:
[----:B------:R-:W-:Y:S05]  /*0a40*/  @!P1 BRA `(.L_x_1) ;  /* 0x0000000000389947 */ /* 0x000fea0003800000 */
[C---:B------:R-:W-:Y:S02]  /*0a50*/  LEA R12, R17.reuse, R24, 0x2 ;  /* 0x00000018110c7211 */ /* 0x040fe400078e10ff */
[----:B------:R-:W-:Y:S02]  /*0a60*/  LEA R17, R17, R22, 0x6 ;  /* 0x0000001611117211 */ /* 0x000fe400078e30ff */
[----:B------:R-:W-:Y:S01]  /*0a70*/  ISETP.NE.AND P0, PT, R7, 0x1, PT ;  /* 0x000000010700780c */ /* 0x000fe20003f05270 */
[----:B------:R-:W-:Y:S04]  /*0a80*/  LDS R8, [R12] ;  /* 0x000000000c087984 */ /* 0x000fe80000000800 */
[----:B------:R-:W0:Y:S02]  /*0a90*/  LDS R9, [R17] ;  /* 0x0000000011097984 */ /* 0x000e240000000800 */
[----:B0-----:R-:W-:-:S06]  /*0aa0*/  IMAD R11, R8, R9, R11 ;  /* 0x00000009080b7224 */ /* 0x001fcc00078e020b */
[----:B------:R-:W-:Y:S05]  /*0ab0*/  @!P0 BRA `(.L_x_1) ;  /* 0x00000000001c8947 */ /* 0x000fea0003800000 */
[----:B------:R-:W-:Y:S01]  /*0ac0*/  ISETP.NE.AND P0, PT, R7, 0x2, PT ;  /* 0x000000020700780c */ /* 0x000fe20003f05270 */
[----:B------:R-:W-:Y:S04]  /*0ad0*/  LDS R8, [R12+0x4] ;  /* 0x000004000c087984 */ /* 0x000fe80000000800 */
[----:B------:R-:W0:Y:S08]  /*0ae0*/  LDS R7, [R17+0x40] ;  /* 0x0000400011077984 */ /* 0x000e300000000800 */
[----:B------:R-:W-:Y:S04]  /*0af0*/  @P0 LDS R10, [R12+0x8] ;  /* 0x000008000c0a0984 */ /* 0x000fe80000000800 */
[----:B------:R-:W1:Y:S01]  /*0b00*/  @P0 LDS R9, [R17+0x80] ;  /* 0x0000800011090984 */ /* 0x000e620000000800 */
[----:B0-----:R-:W-:-:S04]  /*0b10*/  IMAD R11, R8, R7, R11 ;  /* 0x00000007080b7224 */ /* 0x001fc800078e020b */
[----:B-1----:R-:W-:-:S07]  /*0b20*/  @P0 IMAD R11, R10, R9, R11 ;  /* 0x000000090a0b0224 */ /* 0x002fce00078e020b */
.L_x_1:
[----:B------:R-:W-:Y:S06]  /*0b30*/  BAR.SYNC.DEFER_BLOCKING 0x0 ;  /* 0x0000000000007b1d */ /* 0x000fec0000010000 */
[----:B------:R-:W-:Y:S05]  /*0b40*/  BRA.U UP0, `(.L_x_6) ;  /* 0xfffffff500a47547 */ /* 0x000fea000b83ffff */
.L_x_0:
[----:B------:R-:W2:Y:S01]  /*0b50*/  LDCU UR4, c[0x0][0x3ac] ;  /* 0x00007580ff0477ac */ /* 0x000ea20008000800 */
[----:B-1--4-:R-:W-:-:S04]  /*0b60*/  LEA R5, R2, R5, 0x4 ;  /* 0x0000000502057211 */ /* 0x012fc800078e20ff */
[----:B--2---:R-:W-:-:S13]  /*0b70*/  ISETP.GE.AND P0, PT, R5, UR4, PT ;  /* 0x0000000405007c0c */ /* 0x004fda000bf06270 */
[----:B------:R-:W-:Y:S05]  /*0b80*/  @P0 EXIT ;  /* 0x000000000000094d */ /* 0x000fea0003800000 */
[----:B------:R-:W1:Y:S01]  /*0b90*/  LDCU UR4, c[0x0][0x3a8] ;  /* 0x00007500ff0477ac */ /* 0x000e620008000800 */
[----:B---3--:R-:W-:-:S04]  /*0ba0*/  LEA R0, R0, R3, 0x4 ;  /* 0x0000000300007211 */ /* 0x008fc800078e20ff */
[----:B-1----:R-:W-:-:S13]  /*0bb0*/  ISETP.GE.AND P0, PT, R0, UR4, PT ;  /* 0x0000000400007c0c */ /* 0x002fda000bf06270 */
[----:B------:R-:W-:Y:S05]  /*0bc0*/  @P0 EXIT ;  /* 0x000000000000094d */ /* 0x000fea0003800000 */
[----:B------:R-:W1:Y:S01]  /*0bd0*/  LDC.64 R2, c[0x0][0x390] ;  /* 0x0000e400ff027b82 */ /* 0x000e620000000a00 */
[----:B------:R-:W2:Y:S02]  /*0be0*/  LDCU UR4, c[0x0][0x3a4] ;  /* 0x00007480ff0477ac */ /* 0x000ea40008000800 */
[----:B--2---:R-:W-:-:S04]  /*0bf0*/  IMAD R5, R0, UR4, R5 ;  /* 0x0000000400057c24 */ /* 0x004fc8000f8e0205 */
[----:B-1----:R-:W-:-:S05]  /*0c00*/  IMAD.WIDE R2, R5, 0x4, R2 ;  /* 0x0000000405027825 */ /* 0x002fca00078e0202 */
[----:B------:R-:W-:Y:S01]  /*0c10*/  STG.E desc[UR8][R2.64], R11 ;  /* 0x0000000b02007986 */ /* 0x000fe2000c101908 */
[----:B------:R-:W-:Y:S05]  /*0c20*/  EXIT ;  /* 0x000000000000794d */ /* 0x000fea0003800000 */
.L_x_7:
[----:B------:R-:W-:-:S00]  /*0c30*/  BRA `(.L_x_7) ;  /* 0xfffffffc00fc7947 */ /* 0x000fc0000383ffff */
[----:B------:R-:W-:-:S00]  /*0c40*/  NOP ;  /* 0x0000000000007918 */ /* 0x000fc00000000000 */
        /* <DEDUP_REMOVED lines=11> */
.L_x_13:


//--------------------- .text._Z24cudaMultiplyArraysGlobalPiS_S_iiiiii --------------------------
	.section	.text._Z24cudaMultiplyArraysGlobalPiS_S_iiiiii,"ax",@progbits
	.align	128
        .global         _Z24cudaMultiplyArraysGlobalPiS_S_iiiiii
        .type           _Z24cudaMultiplyArraysGlobalPiS_S_iiiiii,@function
        .size           _Z24cudaMultiplyArraysGlobalPiS_S_iiiiii,(.L_x_14 - _Z24cudaMultiplyArraysGlobalPiS_S_iiiiii)
        .other          _Z24cudaMultiplyArraysGlobalPiS_S_iiiiii,@"STO_CUDA_ENTRY STV_DEFAULT"
_Z24cudaMultiplyArraysGlobalPiS_S_iiiiii:
.text._Z24cudaMultiplyArraysGlobalPiS_S_iiiiii:
[----:B------:R-:W-:Y:S01]  /*0000*/  LDC R1, c[0x0][0x37c] ;  /* 0x0000df00ff017b82 */ /* 0x000fe20000000800 */
[----:B------:R-:W0:Y:S07]  /*0010*/  S2R R8, SR_CTAID.X ;  /* 0x0000000000087919 */ /* 0x000e2e0000002500 */
[----:B------:R-:W1:Y:S01]  /*0020*/  LDC R0, c[0x0][0x3a4] ;  /* 0x0000e900ff007b82 */ /* 0x000e620000000800 */
[----:B------:R-:W2:Y:S01]  /*0030*/  LDCU UR4, c[0x0][0x398] ;  /* 0x00007300ff0477ac */ /* 0x000ea20008000800 */
[----:B------:R-:W0:Y:S01]  /*0040*/  S2R R7, SR_TID.X ;  /* 0x0000000000077919 */ /* 0x000e220000002100 */
[----:B------:R-:W3:Y:S01]  /*0050*/  S2R R2, SR_CTAID.Y ;  /* 0x0000000000027919 */ /* 0x000ee20000002600 */
[----:B------:R-:W3:Y:S01]  /*0060*/  S2R R5, SR_TID.Y ;  /* 0x0000000000057919 */ /* 0x000ee20000002200 */
[----:B0-----:R-:W-:-:S04]  /*0070*/  LEA R3, R8, R7, 0x4 ;  /* 0x0000000708037211 */ /* 0x001fc800078e20ff */
[----:B-1----:R-:W-:Y:S02]  /*0080*/  ISETP.GE.AND P0, PT, R3, R0, PT ;  /* 0x000000000300720c */ /* 0x002fe40003f06270 */
[----:B---3--:R-:W-:-:S04]  /*0090*/  LEA R2, R2, R5, 0x4 ;  /* 0x0000000502027211 */ /* 0x008fc800078e20ff */
[----:B--2---:R-:W-:-:S13]  /*00a0*/  ISETP.GE.OR P0, PT, R2, UR4, P0 ;  /* 0x0000000402007c0c */ /* 0x004fda0008706670 */
[----:B------:R-:W-:Y:S05]  /*00b0*/  @P0 EXIT ;  /* 0x000000000000094d */ /* 0x000fea0003800000 */
[----:B------:R-:W0:Y:S01]  /*00c0*/  LDC R5, c[0x0][0x39c] ;  /* 0x0000e700ff057b82 */ /* 0x000e220000000800 */
[----:B------:R-:W1:Y:S01]  /*00d0*/  LDCU.64 UR4, c[0x0][0x358] ;  /* 0x00006b00ff0477ac */ /* 0x000e620008000a00 */
[----:B------:R-:W-:Y:S01]  /*00e0*/  HFMA2 R12, -RZ, RZ, 0, 0 ;  /* 0x00000000ff0c7431 */ /* 0x000fe200000001ff */
[----:B0-----:R-:W-:-:S13]  /*00f0*/  ISETP.NE.AND P0, PT, R5, RZ, PT ;  /* 0x000000ff0500720c */ /* 0x001fda0003f05270 */
[----:B-1----:R-:W-:Y:S05]  /*0100*/  @!P0 BRA `(.L_x_8) ;  /* 0x0000000800488947 */ /* 0x002fea0003800000 */
[C---:B------:R-:W-:Y:S02]  /*0110*/  ISETP.GE.U32.AND P1, PT, R5.reuse, 0x8, PT ;  /* 0x000000080500780c */ /* 0x040fe40003f26070 */
[----:B------:R-:W-:Y:S02]  /*0120*/  LOP3.LUT R4, R5, 0x7, RZ, 0xc0, !PT ;  /* 0x0000000705047812 */ /* 0x000fe400078ec0ff */
[----:B------:R-:W-:Y:S02]  /*0130*/  MOV R6, RZ ;  /* 0x000000ff00067202 */ /* 0x000fe40000000f00 */
[----:B------:R-:W-:Y:S02]  /*0140*/  ISETP.NE.AND P0, PT, R4, RZ, PT ;  /* 0x000000ff0400720c */ /* 0x000fe40003f05270 */
[----:B------:R-:W-:-:S05]  /*0150*/  MOV R12, RZ ;  /* 0x000000ff000c7202 */ /* 0x000fca0000000f00 */
[----:B------:R-:W-:Y:S06]  /*0160*/  @!P1 BRA `(.L_x_9) ;  /* 0x0000000400289947 */ /* 0x000fec0003800000 */
[----:B------:R-:W-:Y:S01]  /*0170*/  IADD3 R7, PT, PT, R7, R0, RZ ;  /* 0x0000000007077210 */ /* 0x000fe20007ffe0ff */
[C-C-:B------:R-:W-:Y:S01]  /*0180*/  IMAD R9, R0.reuse, 0x3, R3.reuse ;  /* 0x0000000300097824 */ /* 0x140fe200078e0203 */
[----:B------:R-:W-:Y:S01]  /*0190*/  LOP3.LUT R6, R5, 0xfffffff8, RZ, 0xc0, !PT ;  /* 0xfffffff805067812 */ /* 0x000fe200078ec0ff */
[--C-:B------:R-:W-:Y:S01]  /*01a0*/  IMAD R15, R0, 0x5, R3.reuse ;  /* 0x00000005000f7824 */ /* 0x100fe200078e0203 */
[----:B------:R-:W-:Y:S01]  /*01b0*/  LEA R7, R8, R7, 0x4 ;  /* 0x0000000708077211 */ /* 0x000fe200078e20ff */
[C-C-:B------:R-:W-:Y:S01]  /*01c0*/  IMAD R25, R0.reuse, 0x6, R3.reuse ;  /* 0x0000000600197824 */ /* 0x140fe200078e0203 */
[CC--:B------:R-:W-:Y:S01]  /*01d0*/  LEA R11, R0.reuse, R3.reuse, 0x1 ;  /* 0x00000003000b7211 */ /* 0x0c0fe200078e08ff */
[C---:B------:R-:W-:Y:S01]  /*01e0*/  IMAD R27, R0.reuse, 0x7, R3 ;  /* 0x00000007001b7824 */ /* 0x040fe200078e0203 */
[----:B------:R-:W-:Y:S01]  /*01f0*/  LEA R13, R0, R3, 0x2 ;  /* 0x00000003000d7211 */ /* 0x000fe200078e10ff */
[----:B------:R-:W-:Y:S01]  /*0200*/  IMAD R8, R2, R5, 0x3 ;  /* 0x0000000302087424 */ /* 0x000fe200078e0205 */
[----:B------:R-:W-:-:S02]  /*0210*/  MOV R12, RZ ;  /* 0x000000ff000c7202 */ /* 0x000fc40000000f00 */
[----:B------:R-:W-:Y:S02]  /*0220*/  MOV R29, R3 ;  /* 0x00000003001d7202 */ /* 0x000fe40000000f00 */
[----:B------:R-:W-:-:S07]  /*0230*/  IADD3 R10, PT, PT, -R6, RZ, RZ ;  /* 0x000000ff060a7210 */ /* 0x000fce0007ffe1ff */
.L_x_10:
[----:B------:R-:W0:Y:S01]  /*0240*/  LDC.64 R20, c[0x0][0x380] ;  /* 0x0000e000ff147b82 */ /* 0x000e220000000a00 */
[----:B------:R-:W-:-:S07]  /*0250*/  IADD3 R23, PT, PT, R8, -0x3, RZ ;  /* 0xfffffffd08177810 */ /* 0x000fce0007ffe0ff */
[----:B------:R-:W1:Y:S01]  /*0260*/  LDC.64 R16, c[0x0][0x388] ;  /* 0x0000e200ff107b82 */ /* 0x000e620000000a00 */
[----:B0-----:R-:W-:-:S06]  /*0270*/  IMAD.WIDE.U32 R22, R23, 0x4, R20 ;  /* 0x0000000417167825 */ /* 0x001fcc00078e0014 */
[----:B------:R-:W2:Y:S01]  /*0280*/  LDG.E R23, desc[UR4][R22.64] ;  /* 0x0000000416177981 */ /* 0x000ea2000c1e1900 */
[----:B-1----:R-:W-:-:S06]  /*0290*/  IMAD.WIDE.U32 R18, R29, 0x4, R16 ;  /* 0x000000041d127825 */ /* 0x002fcc00078e0010 */
[----:B------:R-:W2:Y:S01]  /*02a0*/  LDG.E R18, desc[UR4][R18.64] ;  /* 0x0000000412127981 */ /* 0x000ea2000c1e1900 */
[C---:B------:R-:W-:Y:S02]  /*02b0*/  IADD3 R14, PT, PT, R8.reuse, -0x2, RZ ;  /* 0xfffffffe080e7810 */ /* 0x040fe40007ffe0ff */
[----:B------:R-:W-:Y:S01]  /*02c0*/  IADD3 R24, PT, PT, R8, -0x1, RZ ;  /* 0xffffffff08187810 */ /* 0x000fe20007ffe0ff */
[----:B--2---:R-:W-:Y:S02]  /*02d0*/  IMAD R12, R23, R18, R12 ;  /* 0x00000012170c7224 */ /* 0x004fe400078e020c */
[----:B------:R-:W-:-:S04]  /*02e0*/  IMAD.WIDE.U32 R18, R14, 0x4, R20 ;  /* 0x000000040e127825 */ /* 0x000fc800078e0014 */
[----:B------:R-:W-:Y:S01]  /*02f0*/  IMAD.WIDE.U32 R22, R7, 0x4, R16 ;  /* 0x0000000407167825 */ /* 0x000fe200078e0010 */
[----:B------:R0:W2:Y:S04]  /*0300*/  LDG.E R14, desc[UR4][R18.64] ;  /* 0x00000004120e7981 */ /* 0x0000a8000c1e1900 */
[----:B------:R1:W2:Y:S01]  /*0310*/  LDG.E R26, desc[UR4][R22.64] ;  /* 0x00000004161a7981 */ /* 0x0002a2000c1e1900 */
[----:B0-----:R-:W-:-:S04]  /*0320*/  IMAD.WIDE.U32 R18, R24, 0x4, R20 ;  /* 0x0000000418127825 */ /* 0x001fc800078e0014 */
[----:B-1----:R-:W-:Y:S01]  /*0330*/  IMAD.WIDE.U32 R22, R11, 0x4, R16 ;  /* 0x000000040b167825 */ /* 0x002fe200078e0010 */
[----:B------:R0:W3:Y:S04]  /*0340*/  LDG.E R24, desc[UR4][R18.64] ;  /* 0x0000000412187981 */ /* 0x0000e8000c1e1900 */
[----:B------:R1:W3:Y:S01]  /*0350*/  LDG.E R28, desc[UR4][R22.64] ;  /* 0x00000004161c7981 */ /* 0x0002e2000c1e1900 */
[----:B0-----:R-:W-:-:S04]  /*0360*/  IMAD.WIDE.U32 R18, R8, 0x4, R20 ;  /* 0x0000000408127825 */ /* 0x001fc800078e0014 */
[----:B-1----:R-:W-:-:S04]  /*0370*/  IMAD.WIDE.U32 R22, R9, 0x4, R16 ;  /* 0x0000000409167825 */ /* 0x002fc800078e0010 */
[----:B--2---:R-:W-:Y:S02]  /*0380*/  IMAD R12, R14, R26, R12 ;  /* 0x0000001a0e0c7224 */ /* 0x004fe400078e020c */
[----:B------:R-:W2:Y:S04]  /*0390*/  LDG.E R14, desc[UR4][R18.64] ;  /* 0x00000004120e7981 */ /* 0x000ea8000c1e1900 */
[----:B------:R0:W2:Y:S01]  /*03a0*/  LDG.E R26, desc[UR4][R22.64] ;  /* 0x00000004161a7981 */ /* 0x0000a2000c1e1900 */
[----:B---3--:R-:W-:Y:S01]  /*03b0*/  IMAD R12, R24, R28, R12 ;  /* 0x0000001c180c7224 */ /* 0x008fe200078e020c */
[----:B------:R-:W-:Y:S01]  /*03c0*/  IADD3 R24, PT, PT, R8, 0x1, RZ ;  /* 0x0000000108187810 */ /* 0x000fe20007ffe0ff */
[----:B0-----:R-:W-:-:S04]  /*03d0*/  IMAD.WIDE.U32 R22, R13, 0x4, R16 ;  /* 0x000000040d167825 */ /* 0x001fc800078e0010 */
[----:B------:R-:W-:Y:S01]  /*03e0*/  IMAD.WIDE.U32 R18, R24, 0x4, R20 ;  /* 0x0000000418127825 */ /* 0x000fe200078e0014 */
[----:B------:R-:W3:Y:S04]  /*03f0*/  LDG.E R28, desc[UR4][R22.64] ;  /* 0x00000004161c7981 */ /* 0x000ee8000c1e1900 */
[----:B------:R0:W3:Y:S01]  /*0400*/  LDG.E R24, desc[UR4][R18.64] ;  /* 0x0000000412187981 */ /* 0x0000e2000c1e1900 */
[----:B--2---:R-:W-:Y:S01]  /*0410*/  IMAD R12, R14, R26, R12 ;  /* 0x0000001a0e0c7224 */ /* 0x004fe200078e020c */
[C---:B------:R-:W-:Y:S02]  /*0420*/  IADD3 R26, PT, PT, R8.reuse, 0x3, RZ ;  /* 0x00000003081a7810 */ /* 0x040fe40007ffe0ff */
[----:B------:R-:W-:-:S03]  /*0430*/  IADD3 R14, PT, PT, R8, 0x2, RZ ;  /* 0x00000002080e7810 */ /* 0x000fc60007ffe0ff */
[----:B0-----:R-:W-:Y:S01]  /*0440*/  IMAD.WIDE.U32 R18, R26, 0x4, R20 ;  /* 0x000000041a127825 */ /* 0x001fe200078e0014 */
[----:B------:R-:W-:-:S03]  /*0450*/  IADD3 R26, PT, PT, R8, 0x4, RZ ;  /* 0x00000004081a7810 */ /* 0x000fc60007ffe0ff */
[--C-:B------:R-:W-:Y:S02]  /*0460*/  IMAD.WIDE.U32 R22, R14, 0x4, R20.reuse ;  /* 0x000000040e167825 */ /* 0x100fe400078e0014 */
[----:B------:R0:W2:Y:S02]  /*0470*/  LDG.E R14, desc[UR4][R18.64] ;  /* 0x00000004120e7981 */ /* 0x0000a4000c1e1900 */
[----:B------:R-:W-:-:S04]  /*0480*/  IMAD.WIDE.U32 R20, R26, 0x4, R20 ;  /* 0x000000041a147825 */ /* 0x000fc800078e0014 */
[----:B---3--:R-:W-:Y:S02]  /*0490*/  IMAD R12, R24, R28, R12 ;  /* 0x0000001c180c7224 */ /* 0x008fe400078e020c */
[----:B------:R-:W3:Y:S01]  /*04a0*/  LDG.E R21, desc[UR4][R20.64] ;  /* 0x0000000414157981 */ /* 0x000ee2000c1e1900 */
[----:B0-----:R-:W-:-:S03]  /*04b0*/  IMAD.WIDE.U32 R18, R15, 0x4, R16 ;  /* 0x000000040f127825 */ /* 0x001fc600078e0010 */
[----:B------:R0:W4:Y:S04]  /*04c0*/  LDG.E R24, desc[UR4][R22.64] ;  /* 0x0000000416187981 */ /* 0x000128000c1e1900 */
[----:B------:R-:W4:Y:S01]  /*04d0*/  LDG.E R26, desc[UR4][R18.64] ;  /* 0x00000004121a7981 */ /* 0x000f22000c1e1900 */
[----:B0-----:R-:W-:-:S04]  /*04e0*/  IMAD.WIDE.U32 R22, R25, 0x4, R16 ;  /* 0x0000000419167825 */ /* 0x001fc800078e0010 */
[----:B------:R-:W-:Y:S01]  /*04f0*/  IMAD.WIDE.U32 R16, R27, 0x4, R16 ;  /* 0x000000041b107825 */ /* 0x000fe200078e0010 */
[----:B------:R-:W2:Y:S05]  /*0500*/  LDG.E R28, desc[UR4][R22.64] ;  /* 0x00000004161c7981 */ /* 0x000eaa000c1e1900 */
[----:B------:R-:W3:Y:S01]  /*0510*/  LDG.E R16, desc[UR4][R16.64] ;  /* 0x0000000410107981 */ /* 0x000ee2000c1e1900 */
[----:B------:R-:W-:-:S04]  /*0520*/  IADD3 R10, PT, PT, R10, 0x8, RZ ;  /* 0x000000080a0a7810 */ /* 0x000fc80007ffe0ff */
[----:B------:R-:W-:Y:S02]  /*0530*/  ISETP.NE.AND P1, PT, R10, RZ, PT ;  /* 0x000000ff0a00720c */ /* 0x000fe40003f25270 */
[----:B------:R-:W-:Y:S02]  /*0540*/  IADD3 R8, PT, PT, R8, 0x8, RZ ;  /* 0x0000000808087810 */ /* 0x000fe40007ffe0ff */
[C---:B------:R-:W-:Y:S02]  /*0550*/  LEA R7, R0.reuse, R7, 0x3 ;  /* 0x0000000700077211 */ /* 0x040fe400078e18ff */
[C---:B------:R-:W-:Y:S02]  /*0560*/  LEA R11, R0.reuse, R11, 0x3 ;  /* 0x0000000b000b7211 */ /* 0x040fe400078e18ff */
[C---:B------:R-:W-:Y:S02]  /*0570*/  LEA R9, R0.reuse, R9, 0x3 ;  /* 0x0000000900097211 */ /* 0x040fe400078e18ff */
[----:B------:R-:W-:-:S02]  /*0580*/  LEA R13, R0, R13, 0x3 ;  /* 0x0000000d000d7211 */ /* 0x000fc400078e18ff */
[C---:B------:R-:W-:Y:S02]  /*0590*/  LEA R15, R0.reuse, R15, 0x3 ;  /* 0x0000000f000f7211 */ /* 0x040fe400078e18ff */
[C---:B------:R-:W-:Y:S02]  /*05a0*/  LEA R25, R0.reuse, R25, 0x3 ;  /* 0x0000001900197211 */ /* 0x040fe400078e18ff */
[C---:B------:R-:W-:Y:S02]  /*05b0*/  LEA R27, R0.reuse, R27, 0x3 ;  /* 0x0000001b001b7211 */ /* 0x040fe400078e18ff */
[----:B------:R-:W-:Y:S01]  /*05c0*/  LEA R29, R0, R29, 0x3 ;  /* 0x0000001d001d7211 */ /* 0x000fe200078e18ff */
[----:B----4-:R-:W-:-:S04]  /*05d0*/  IMAD R12, R24, R26, R12 ;  /* 0x0000001a180c7224 */ /* 0x010fc800078e020c */
[----:B--2---:R-:W-:-:S04]  /*05e0*/  IMAD R12, R14, R28, R12 ;  /* 0x0000001c0e0c7224 */ /* 0x004fc800078e020c */
[----:B---3--:R-:W-:Y:S01]  /*05f0*/  IMAD R12, R21, R16, R12 ;  /* 0x00000010150c7224 */ /* 0x008fe200078e020c */
[----:B------:R-:W-:Y:S06]  /*0600*/  @P1 BRA `(.L_x_10) ;  /* 0xfffffffc000c1947 */ /* 0x000fec000383ffff */
.L_x_9:
[----:B------:R-:W-:Y:S05]  /*0610*/  @!P0 BRA `(.L_x_8) ;  /* 0x0000000400048947 */ /* 0x000fea0003800000 */
[----:B------:R-:W-:Y:S02]  /*0620*/  ISETP.GE.U32.AND P0, PT, R4, 0x4, PT ;  /* 0x000000040400780c */ /* 0x000fe40003f06070 */
[----:B------:R-:W-:-:S04]  /*0630*/  LOP3.LUT R13, R5, 0x3, RZ, 0xc0, !PT ;  /* 0x00000003050d7812 */ /* 0x000fc800078ec0ff */
[----:B------:R-:W-:-:S07]  /*0640*/  ISETP.NE.AND P1, PT, R13, RZ, PT ;  /* 0x000000ff0d00720c */ /* 0x000fce0003f25270 */
[----:B------:R-:W-:Y:S06]  /*0650*/  @!P0 BRA `(.L_x_11) ;  /* 0x00000000007c8947 */ /* 0x000fec0003800000 */
[----:B------:R-:W0:Y:S01]  /*0660*/  LDC.64 R8, c[0x0][0x388] ;  /* 0x0000e200ff087b82 */ /* 0x000e220000000a00 */
[----:B------:R-:W-:Y:S02]  /*0670*/  IMAD R15, R2, R5, R6 ;  /* 0x00000005020f7224 */ /* 0x000fe400078e0206 */
[----:B------:R-:W-:-:S03]  /*0680*/  IMAD R17, R6, R0, R3 ;  /* 0x0000000006117224 */ /* 0x000fc600078e0203 */
[C---:B------:R-:W-:Y:S02]  /*0690*/  IADD3 R23, PT, PT, R15.reuse, 0x1, RZ ;  /* 0x000000010f177810 */ /* 0x040fe40007ffe0ff */
[----:B------:R-:W1:Y:S01]  /*06a0*/  LDC.64 R10, c[0x0][0x380] ;  /* 0x0000e000ff0a7b82 */ /* 0x000e620000000a00 */
[C---:B------:R-:W-:Y:S02]  /*06b0*/  IADD3 R27, PT, PT, R15.reuse, 0x2, RZ ;  /* 0x000000020f1b7810 */ /* 0x040fe40007ffe0ff */
[----:B------:R-:W-:Y:S01]  /*06c0*/  IADD3 R4, PT, PT, R15, 0x3, RZ ;  /* 0x000000030f047810 */ /* 0x000fe20007ffe0ff */
[C---:B0-----:R-:W-:Y:S01]  /*06d0*/  IMAD.WIDE.U32 R20, R17.reuse, 0x4, R8 ;  /* 0x0000000411147825 */ /* 0x041fe200078e0008 */
[----:B------:R-:W-:-:S04]  /*06e0*/  IADD3 R17, PT, PT, R17, R0, RZ ;  /* 0x0000000011117210 */ /* 0x000fc80007ffe0ff */
[-C--:B------:R-:W-:Y:S01]  /*06f0*/  IADD3 R29, PT, PT, R17, R0.reuse, RZ ;  /* 0x00000000111d7210 */ /* 0x080fe20007ffe0ff */
[--C-:B-1----:R-:W-:Y:S01]  /*0700*/  IMAD.WIDE.U32 R24, R15, 0x4, R10.reuse ;  /* 0x000000040f187825 */ /* 0x102fe200078e000a */
[----:B------:R-:W2:Y:S03]  /*0710*/  LDG.E R20, desc[UR4][R20.64] ;  /* 0x0000000414147981 */ /* 0x000ea6000c1e1900 */
[----:B------:R-:W-:Y:S01]  /*0720*/  IMAD.WIDE.U32 R22, R23, 0x4, R10 ;  /* 0x0000000417167825 */ /* 0x000fe200078e000a */
[----:B------:R-:W2:Y:S03]  /*0730*/  LDG.E R7, desc[UR4][R24.64] ;  /* 0x0000000418077981 */ /* 0x000ea6000c1e1900 */
[----:B------:R-:W-:Y:S02]  /*0740*/  IMAD.WIDE.U32 R18, R17, 0x4, R8 ;  /* 0x0000000411127825 */ /* 0x000fe400078e0008 */
[----:B------:R-:W3:Y:S02]  /*0750*/  LDG.E R22, desc[UR4][R22.64] ;  /* 0x0000000416167981 */ /* 0x000ee4000c1e1900 */
[----:B------:R-:W-:Y:S01]  /*0760*/  IMAD.WIDE.U32 R14, R27, 0x4, R10 ;  /* 0x000000041b0e7825 */ /* 0x000fe200078e000a */
[C---:B------:R-:W-:Y:S01]  /*0770*/  IADD3 R27, PT, PT, R29.reuse, R0, RZ ;  /* 0x000000001d1b7210 */ /* 0x040fe20007ffe0ff */
[----:B------:R-:W3:Y:S02]  /*0780*/  LDG.E R19, desc[UR4][R18.64] ;  /* 0x0000000412137981 */ /* 0x000ee4000c1e1900 */
[----:B------:R-:W-:-:S02]  /*0790*/  IMAD.WIDE.U32 R16, R29, 0x4, R8 ;  /* 0x000000041d107825 */ /* 0x000fc400078e0008 */
[----:B------:R-:W4:Y:S02]  /*07a0*/  LDG.E R14, desc[UR4][R14.64] ;  /* 0x000000040e0e7981 */ /* 0x000f24000c1e1900 */
[----:B------:R-:W-:Y:S02]  /*07b0*/  IMAD.WIDE.U32 R10, R4, 0x4, R10 ;  /* 0x00000004040a7825 */ /* 0x000fe400078e000a */
[----:B------:R-:W4:Y:S02]  /*07c0*/  LDG.E R16, desc[UR4][R16.64] ;  /* 0x0000000410107981 */ /* 0x000f24000c1e1900 */
[----:B------:R-:W-:Y:S02]  /*07d0*/  IMAD.WIDE.U32 R8, R27, 0x4, R8 ;  /* 0x000000041b087825 */ /* 0x000fe400078e0008 */
[----:B------:R-:W5:Y:S04]  /*07e0*/  LDG.E R10, desc[UR4][R10.64] ;  /* 0x000000040a0a7981 */ /* 0x000f68000c1e1900 */
[----:B------:R-:W5:Y:S01]  /*07f0*/  LDG.E R8, desc[UR4][R8.64] ;  /* 0x0000000408087981 */ /* 0x000f62000c1e1900 */
[----:B------:R-:W-:Y:S01]  /*0800*/  IADD3 R6, PT, PT, R6, 0x4, RZ ;  /* 0x0000000406067810 */ /* 0x000fe20007ffe0ff */
[----:B--2---:R-:W-:-:S04]  /*0810*/  IMAD R7, R7, R20, R12 ;  /* 0x0000001407077224 */ /* 0x004fc800078e020c */
[----:B---3--:R-:W-:-:S04]  /*0820*/  IMAD R7, R22, R19, R7 ;  /* 0x0000001316077224 */ /* 0x008fc800078e0207 */
[----:B----4-:R-:W-:-:S04]  /*0830*/  IMAD R7, R14, R16, R7 ;  /* 0x000000100e077224 */ /* 0x010fc800078e0207 */
[----:B-----5:R-:W-:-:S07]  /*0840*/  IMAD R12, R10, R8, R7 ;  /* 0x000000080a0c7224 */ /* 0x020fce00078e0207 */
.L_x_11:
[----:B------:R-:W-:Y:S05]  /*0850*/  @!P1 BRA `(.L_x_8) ;  /* 0x0000000000749947 */ /* 0x000fea0003800000 */
[----:B------:R-:W0:Y:S01]  /*0860*/  LDC.64 R16, c[0x0][0x380] ;  /* 0x0000e000ff107b82 */ /* 0x000e220000000a00 */
[----:B------:R-:W-:Y:S02]  /*0870*/  ISETP.NE.AND P0, PT, R13, 0x1, PT ;  /* 0x000000010d00780c */ /* 0x000fe40003f05270 */
[----:B------:R-:W-:-:S04]  /*0880*/  LOP3.LUT R4, R5, 0x1, RZ, 0xc0, !PT ;  /* 0x0000000105047812 */ /* 0x000fc800078ec0ff */
[----:B------:R-:W-:Y:S01]  /*0890*/  ISETP.NE.U32.AND P1, PT, R4, 0x1, PT ;  /* 0x000000010400780c */ /* 0x000fe20003f25070 */
[----:B------:R-:W1:Y:S06]  /*08a0*/  LDC.64 R18, c[0x0][0x388] ;  /* 0x0000e200ff127b82 */ /* 0x000e6c0000000a00 */
[----:B------:R-:W-:Y:S02]  /*08b0*/  @P0 IMAD R21, R2, R5, R6 ;  /* 0x0000000502150224 */ /* 0x000fe400078e0206 */
[----:B------:R-:W2:Y:S01]  /*08c0*/  LDC.64 R10, c[0x0][0x380] ;  /* 0x0000e000ff0a7b82 */ /* 0x000ea20000000a00 */
[C---:B------:R-:W-:Y:S01]  /*08d0*/  @P0 IMAD R15, R6.reuse, R0, R3 ;  /* 0x00000000060f0224 */ /* 0x040fe200078e0203 */
[----:B------:R-:W-:-:S02]  /*08e0*/  @P0 IADD3 R6, PT, PT, R6, 0x2, RZ ;  /* 0x0000000206060810 */ /* 0x000fc40007ffe0ff */
[----:B------:R-:W-:Y:S02]  /*08f0*/  @P0 IADD3 R7, PT, PT, R21, 0x1, RZ ;  /* 0x0000000115070810 */ /* 0x000fe40007ffe0ff */
[----:B------:R-:W-:Y:S01]  /*0900*/  @P0 IADD3 R13, PT, PT, R15, R0, RZ ;  /* 0x000000000f0d0210 */ /* 0x000fe20007ffe0ff */
[----:B------:R-:W-:Y:S01]  /*0910*/  @!P1 IMAD R5, R2, R5, R6 ;  /* 0x0000000502059224 */ /* 0x000fe200078e0206 */
[----:B------:R-:W3:Y:S01]  /*0920*/  LDC.64 R8, c[0x0][0x388] ;  /* 0x0000e200ff087b82 */ /* 0x000ee20000000a00 */
[----:B0-----:R-:W-:-:S04]  /*0930*/  @P0 IMAD.WIDE.U32 R20, R21, 0x4, R16 ;  /* 0x0000000415140825 */ /* 0x001fc800078e0010 */
[----:B------:R-:W-:Y:S02]  /*0940*/  @P0 IMAD.WIDE.U32 R16, R7, 0x4, R16 ;  /* 0x0000000407100825 */ /* 0x000fe400078e0010 */
[----:B------:R-:W4:Y:S02]  /*0950*/  @P0 LDG.E R21, desc[UR4][R20.64] ;  /* 0x0000000414150981 */ /* 0x000f24000c1e1900 */
[----:B-1----:R-:W-:Y:S02]  /*0960*/  @P0 IMAD.WIDE.U32 R14, R15, 0x4, R18 ;  /* 0x000000040f0e0825 */ /* 0x002fe400078e0012 */
[----:B------:R-:W5:Y:S02]  /*0970*/  @P0 LDG.E R17, desc[UR4][R16.64] ;  /* 0x0000000410110981 */ /* 0x000f64000c1e1900 */
[----:B------:R-:W-:Y:S02]  /*0980*/  @!P1 IMAD R7, R6, R0, R3 ;  /* 0x0000000006079224 */ /* 0x000fe400078e0203 */
[----:B------:R-:W-:Y:S01]  /*0990*/  @P0 IMAD.WIDE.U32 R18, R13, 0x4, R18 ;  /* 0x000000040d120825 */ /* 0x000fe200078e0012 */
[----:B------:R-:W4:Y:S03]  /*09a0*/  @P0 LDG.E R14, desc[UR4][R14.64] ;  /* 0x000000040e0e0981 */ /* 0x000f26000c1e1900 */
[----:B--2---:R-:W-:-:S02]  /*09b0*/  @!P1 IMAD.WIDE.U32 R10, R5, 0x4, R10 ;  /* 0x00000004050a9825 */ /* 0x004fc400078e000a */
[----:B------:R-:W5:Y:S02]  /*09c0*/  @P0 LDG.E R18, desc[UR4][R18.64] ;  /* 0x0000000412120981 */ /* 0x000f64000c1e1900 */
[----:B---3--:R-:W-:Y:S02]  /*09d0*/  @!P1 IMAD.WIDE.U32 R8, R7, 0x4, R8 ;  /* 0x0000000407089825 */ /* 0x008fe400078e0008 */
[----:B------:R-:W2:Y:S04]  /*09e0*/  @!P1 LDG.E R11, desc[UR4][R10.64] ;  /* 0x000000040a0b9981 */ /* 0x000ea8000c1e1900 */
[----:B------:R-:W2:Y:S01]  /*09f0*/  @!P1 LDG.E R8, desc[UR4][R8.64] ;  /* 0x0000000408089981 */ /* 0x000ea2000c1e1900 */
[----:B----4-:R-:W-:-:S04]  /*0a00*/  @P0 IMAD R0, R21, R14, R12 ;  /* 0x0000000e15000224 */ /* 0x010fc800078e020c */
[----:B-----5:R-:W-:-:S04]  /*0a10*/  @P0 IMAD R12, R17, R18, R0 ;  /* 0x00000012110c0224 */ /* 0x020fc800078e0200 */
[----:B--2---:R-:W-:-:S07]  /*0a20*/  @!P1 IMAD R12, R11, R8, R12 ;  /* 0x000000080b0c9224 */ /* 0x004fce00078e020c */
.L_x_8:
[----:B------:R-:W0:Y:S01]  /*0a30*/  LDC.64 R4, c[0x0][0x390] ;  /* 0x0000e400ff047b82 */ /* 0x000e220000000a00 */
[----:B------:R-:W1:Y:S02]  /*0a40*/  LDCU UR6, c[0x0][0x3ac] ;  /* 0x00007580ff0677ac */ /* 0x000e640008000800 */
[----:B-1----:R-:W-:-:S04]  /*0a50*/  IMAD R3, R2, UR6, R3 ;  /* 0x0000000602037c24 */ /* 0x002fc8000f8e0203 */
[----:B0-----:R-:W-:-:S05]  /*0a60*/  IMAD.WIDE R2, R3, 0x4, R4 ;  /* 0x0000000403027825 */ /* 0x001fca00078e0204 */
[----:B------:R-:W-:Y:S01]  /*0a70*/  STG.E desc[UR4][R2.64], R12 ;  /* 0x0000000c02007986 */ /* 0x000fe2000c101904 */
[----:B------:R-:W-:Y:S05]  /*0a80*/  EXIT ;  /* 0x000000000000794d */ /* 0x000fea0003800000 */
.L_x_12:
        /* <DEDUP_REMOVED lines=15> */
.L_x_14:


//--------------------- .nv.shared._Z24cudaMultiplyArraysSharedPiS_S_iiiiii --------------------------
	.section	.nv.shared._Z24cudaMultiplyArraysSharedPiS_S_iiiiii,"aw",@nobits
	.sectionflags	@""
	.align	4
.nv.shared._Z24cudaMultiplyArraysSharedPiS_S_iiiiii:
	.zero		3072


//--------------------- .nv.shared.reserved.0     --------------------------
	.section	.nv.shared.reserved.0,"aw",@nobits
	.weak		__nv_reservedSMEM_offset_0_alias
	.size		__nv_reservedSMEM_offset_0_alias, 0, 64
	.other		__nv_reservedSMEM_offset_0_alias,@"STO_CUDA_RESERVED_SHARED STV_DEFAULT"
__nv_reservedSMEM_offset_0_alias:
	.zero		0
	.zero		64


//--------------------- .nv.constant0._Z24cudaMultiplyArraysSharedPiS_S_iiiiii --------------------------
	.section	.nv.constant0._Z24cudaMultiplyArraysSharedPiS_S_iiiiii,"a",@progbits
	.sectionflags	@""
	.align	4
.nv.constant0._Z24cudaMultiplyArraysSharedPiS_S_iiiiii:
	.zero		944


//--------------------- .nv.constant0._Z24cudaMultiplyArraysGlobalPiS_S_iiiiii --------------------------
	.section	.nv.constant0._Z24cudaMultiplyArraysGlobalPiS_S_iiiiii,"a",@progbits
	.sectionflags	@""
	.align	4
.nv.constant0._Z24cudaMultiplyArraysGlobalPiS_S_iiiiii:
	.zero		944


//--------------------- SYMBOLS --------------------------

	.type		.nv.reservedSmem.offset0,@object
	.size		.nv.reservedSmem.offset0,0x4
	.type		.nv.reservedSmem.cap,@object
	.size		.nv.reservedSmem.cap,0x4
